def matmul_kernel(
    a_ptr,
    b_ptr,
    c_ptr,
    M,
    N,
    K,
    stride_am,
    stride_ak,
    stride_bk,
    stride_bn,
    stride_cm,
    stride_cn,
    BLOCK_M: tl.constexpr,
    BLOCK_N: tl.constexpr,
    BLOCK_K: tl.constexpr,
    GROUP_M: tl.constexpr,
):
    pid = tl.program_id(axis=0)
    num_pid_m = tl.cdiv(M, BLOCK_M)
    num_pid_n = tl.cdiv(N, BLOCK_N)
    num_pid_in_group = GROUP_M * num_pid_n
    group_id = pid // num_pid_in_group
    first_pid_m = group_id * GROUP_M
    group_size_m = min(num_pid_m - first_pid_m, GROUP_M)
    pid_m = first_pid_m + ((pid % num_pid_in_group) % group_size_m)
    pid_n = (pid % num_pid_in_group) // group_size_m

    offs_am = (pid_m * BLOCK_M + tl.arange(0, BLOCK_M)) % M
    offs_bn = (pid_n * BLOCK_N + tl.arange(0, BLOCK_N)) % N
    offs_k = tl.arange(0, BLOCK_K)
    a_ptrs = a_ptr + offs_am[:, None] * stride_am + offs_k[None, :] * stride_ak
    b_ptrs = b_ptr + offs_k[:, None] * stride_bk + offs_bn[None, :] * stride_bn

    acc = tl.zeros((BLOCK_M, BLOCK_N), dtype=tl.float32)
    for kk in range(0, tl.cdiv(K, BLOCK_K)):
        a = tl.load(a_ptrs, mask=offs_k[None, :] < K - kk * BLOCK_K, other=0.0)
        b = tl.load(b_ptrs, mask=offs_k[:, None] < K - kk * BLOCK_K, other=0.0)
        acc = tl.dot(a, b, acc)
        a_ptrs += BLOCK_K * stride_ak
        b_ptrs += BLOCK_K * stride_bk

    c = acc.to(c_ptr.dtype.element_ty)
    offs_cm = pid_m * BLOCK_M + tl.arange(0, BLOCK_M)
    offs_cn = pid_n * BLOCK_N + tl.arange(0, BLOCK_N)
    c_ptrs = c_ptr + offs_cm[:, None] * stride_cm + offs_cn[None, :] * stride_cn
    mask = (offs_cm[:, None] < M) & (offs_cn[None, :] < N)
    tl.store(c_ptrs, c, mask=mask)

# config = {"BLOCK_K": 32, "BLOCK_M": 128, "BLOCK_N": 64, "GROUP_M": 8, "arch": "sm_100", "dtype": "fp32", "num_ctas": 1, "num_stages": 8, "num_warps": 4}
# arch = sm_100


// ===== COMPILED SASS (sm_100a) =====

	.target	sm_100a

	.elftype	@"ET_EXEC"


//--------------------- .note.nv.tkinfo           --------------------------
	.section	.note.nv.tkinfo,"",@"SHT_NOTE"
	.sectionflags	@"SHF_NOTE_NV_TKINFO"
	.tkinfo
        /*0018*/ 	.word	0x00000081
        /*0030*/ 	.string	""
        /*0030*/ 	.string	"ptxas-blackwell"
        /*0030*/ 	.string	"Cuda compilation tools, release 12.9, V12.9.86"
        /*0030*/ 	.string	"Build cuda_12.9.r12.9/compiler.36037853_0"
        /*0030*/ 	.string	"-v  -suppress-debug-info  -lineinfo  -arch sm_100a "



//--------------------- .note.nv.cuver            --------------------------
	.section	.note.nv.cuver,"",@"SHT_NOTE"
	.sectionflags	@"SHF_NOTE_NV_CUVER"
        /*0018*/ 	.short	0x0001
        /*001a*/ 	.short	0x0064
        /*001c*/ 	.short	0x0001
        /*001e*/ 	.short	0x0000
        /*0020*/ 	.short	0x0001
        /*0022*/ 	.short	0x0000


//--------------------- .nv.info                  --------------------------
	.section	.nv.info,"",@"SHT_CUDA_INFO"
	.align	4


	//----- nvinfo : EIATTR_REGCOUNT
	.align		4
        /*0000*/ 	.byte	0x04, 0x2f
        /*0002*/ 	.short	(.L_4 - .L_3)
	.align		4
.L_3:
        /*0004*/ 	.word	index@(matmul_kernel)
        /*0008*/ 	.word	0x000000f0


	//----- nvinfo : EIATTR_FRAME_SIZE
	.align		4
.L_4:
        /*000c*/ 	.byte	0x04, 0x11
        /*000e*/ 	.short	(.L_6 - .L_5)
	.align		4
.L_5:
        /*0010*/ 	.word	index@($__internal_2_$__cuda_sm10x_tcgen05_guardrail_trap_unallocated_columns_being_dealloced)
        /*0014*/ 	.word	0x00000000


	//----- nvinfo : EIATTR_FRAME_SIZE
	.align		4
.L_6:
        /*0018*/ 	.byte	0x04, 0x11
        /*001a*/ 	.short	(.L_8 - .L_7)
	.align		4
.L_7:
        /*001c*/ 	.word	index@($__internal_1_$__cuda_sm10x_tcgen05_guardrail_trap_phase_invalid_during_alloc)
        /*0020*/ 	.word	0x00000000


	//----- nvinfo : EIATTR_FRAME_SIZE
	.align		4
.L_8:
        /*0024*/ 	.byte	0x04, 0x11
        /*0026*/ 	.short	(.L_10 - .L_9)
	.align		4
.L_9:
        /*0028*/ 	.word	index@($__internal_0_$__cuda_sm10x_tcgen05_guardrail_trap_col_being_dealloced_not_returned_by_alloc)
        /*002c*/ 	.word	0x00000000


	//----- nvinfo : EIATTR_FRAME_SIZE
	.align		4
.L_10:
        /*0030*/ 	.byte	0x04, 0x11
        /*0032*/ 	.short	(.L_12 - .L_11)
	.align		4
.L_11:
        /*0034*/ 	.word	index@(matmul_kernel)
        /*0038*/ 	.word	0x00000000


	//----- nvinfo : EIATTR_MIN_STACK_SIZE
	.align		4
.L_12:
        /*003c*/ 	.byte	0x04, 0x12
        /*003e*/ 	.short	(.L_14 - .L_13)
	.align		4
.L_13:
        /*0040*/ 	.word	index@(matmul_kernel)
        /*0044*/ 	.word	0x00000000
.L_14:


//--------------------- .nv.info.matmul_kernel    --------------------------
	.section	.nv.info.matmul_kernel,"",@"SHT_CUDA_INFO"
	.sectionflags	@""
	.align	4


	//----- nvinfo : EIATTR_CUDA_API_VERSION
	.align		4
        /*0000*/ 	.byte	0x04, 0x37
        /*0002*/ 	.short	(.L_16 - .L_15)
.L_15:
        /*0004*/ 	.word	0x00000081


	//----- nvinfo : EIATTR_KPARAM_INFO
	.align		4
.L_16:
        /*0008*/ 	.byte	0x04, 0x17
        /*000a*/ 	.short	(.L_18 - .L_17)
.L_17:
        /*000c*/ 	.word	0x00000000
        /*0010*/ 	.short	0x000d
        /*0012*/ 	.short	0x0048
        /*0014*/ 	.byte	0x00, 0xf4, 0x21, 0x00


	//----- nvinfo : EIATTR_KPARAM_INFO
	.align		4
.L_18:
        /*0018*/ 	.byte	0x04, 0x17
        /*001a*/ 	.short	(.L_20 - .L_19)
.L_19:
        /*001c*/ 	.word	0x00000000
        /*0020*/ 	.short	0x000c
        /*0022*/ 	.short	0x0040
        /*0024*/ 	.byte	0x00, 0xf4, 0x21, 0x00


	//----- nvinfo : EIATTR_KPARAM_INFO
	.align		4
.L_20:
        /*0028*/ 	.byte	0x04, 0x17
        /*002a*/ 	.short	(.L_22 - .L_21)
.L_21:
        /*002c*/ 	.word	0x00000000
        /*0030*/ 	.short	0x000b
        /*0032*/ 	.short	0x0038
        /*0034*/ 	.byte	0x00, 0xf0, 0x11, 0x00


	//----- nvinfo : EIATTR_KPARAM_INFO
	.align		4
.L_22:
        /*0038*/ 	.byte	0x04, 0x17
        /*003a*/ 	.short	(.L_24 - .L_23)
.L_23:
        /*003c*/ 	.word	0x00000000
        /*0040*/ 	.short	0x000a
        /*0042*/ 	.short	0x0034
        /*0044*/ 	.byte	0x00, 0xf0, 0x11, 0x00


	//----- nvinfo : EIATTR_KPARAM_INFO
	.align		4
.L_24:
        /*0048*/ 	.byte	0x04, 0x17
        /*004a*/ 	.short	(.L_26 - .L_25)
.L_25:
        /*004c*/ 	.word	0x00000000
        /*0050*/ 	.short	0x0009
        /*0052*/ 	.short	0x0030
        /*0054*/ 	.byte	0x00, 0xf0, 0x11, 0x00


	//----- nvinfo : EIATTR_KPARAM_INFO
	.align		4
.L_26:
        /*0058*/ 	.byte	0x04, 0x17
        /*005a*/ 	.short	(.L_28 - .L_27)
.L_27:
        /*005c*/ 	.word	0x00000000
        /*0060*/ 	.short	0x0008
        /*0062*/ 	.short	0x002c
        /*0064*/ 	.byte	0x00, 0xf0, 0x11, 0x00


	//----- nvinfo : EIATTR_KPARAM_INFO
	.align		4
.L_28:
        /*0068*/ 	.byte	0x04, 0x17
        /*006a*/ 	.short	(.L_30 - .L_29)
.L_29:
        /*006c*/ 	.word	0x00000000
        /*0070*/ 	.short	0x0007
        /*0072*/ 	.short	0x0028
        /*0074*/ 	.byte	0x00, 0xf0, 0x11, 0x00


	//----- nvinfo : EIATTR_KPARAM_INFO
	.align		4
.L_30:
        /*0078*/ 	.byte	0x04, 0x17
        /*007a*/ 	.short	(.L_32 - .L_31)
.L_31:
        /*007c*/ 	.word	0x00000000
        /*0080*/ 	.short	0x0006
        /*0082*/ 	.short	0x0024
        /*0084*/ 	.byte	0x00, 0xf0, 0x11, 0x00


	//----- nvinfo : EIATTR_KPARAM_INFO
	.align		4
.L_32:
        /*0088*/ 	.byte	0x04, 0x17
        /*008a*/ 	.short	(.L_34 - .L_33)
.L_33:
        /*008c*/ 	.word	0x00000000
        /*0090*/ 	.short	0x0005
        /*0092*/ 	.short	0x0020
        /*0094*/ 	.byte	0x00, 0xf0, 0x11, 0x00


	//----- nvinfo : EIATTR_KPARAM_INFO
	.align		4
.L_34:
        /*0098*/ 	.byte	0x04, 0x17
        /*009a*/ 	.short	(.L_36 - .L_35)
.L_35:
        /*009c*/ 	.word	0x00000000
        /*00a0*/ 	.short	0x0004
        /*00a2*/ 	.short	0x001c
        /*00a4*/ 	.byte	0x00, 0xf0, 0x11, 0x00


	//----- nvinfo : EIATTR_KPARAM_INFO
	.align		4
.L_36:
        /*00a8*/ 	.byte	0x04, 0x17
        /*00aa*/ 	.short	(.L_38 - .L_37)
.L_37:
        /*00ac*/ 	.word	0x00000000
        /*00b0*/ 	.short	0x0003
        /*00b2*/ 	.short	0x0018
        /*00b4*/ 	.byte	0x00, 0xf0, 0x11, 0x00


	//----- nvinfo : EIATTR_KPARAM_INFO
	.align		4
.L_38:
        /*00b8*/ 	.byte	0x04, 0x17
        /*00ba*/ 	.short	(.L_40 - .L_39)
.L_39:
        /*00bc*/ 	.word	0x00000000
        /*00c0*/ 	.short	0x0002
        /*00c2*/ 	.short	0x0010
        /*00c4*/ 	.byte	0x00, 0xf4, 0x21, 0x00


	//----- nvinfo : EIATTR_KPARAM_INFO
	.align		4
.L_40:
        /*00c8*/ 	.byte	0x04, 0x17
        /*00ca*/ 	.short	(.L_42 - .L_41)
.L_41:
        /*00cc*/ 	.word	0x00000000
        /*00d0*/ 	.short	0x0001
        /*00d2*/ 	.short	0x0008
        /*00d4*/ 	.byte	0x00, 0xf4, 0x21, 0x00


	//----- nvinfo : EIATTR_KPARAM_INFO
	.align		4
.L_42:
        /*00d8*/ 	.byte	0x04, 0x17
        /*00da*/ 	.short	(.L_44 - .L_43)
.L_43:
        /*00dc*/ 	.word	0x00000000
        /*00e0*/ 	.short	0x0000
        /*00e2*/ 	.short	0x0000
        /*00e4*/ 	.byte	0x00, 0xf4, 0x21, 0x00


	//----- nvinfo : EIATTR_AT_ENTRY_FRAGMENTS
	.align		4
.L_44:
        /*00e8*/ 	.byte	0x04, 0x4f
        /*00ea*/ 	.short	(.L_46 - .L_45)


	//   ....[0]....
.L_45:
        /*00ec*/ 	.word	0x00000004


	//----- nvinfo : EIATTR_RESERVED_SMEM_USED
	.align		4
.L_46:
        /*00f0*/ 	.byte	0x01, 0x41
	.zero		2


	//----- nvinfo : EIATTR_SPARSE_MMA_MASK
	.align		4
        /*00f4*/ 	.byte	0x03, 0x50
        /*00f6*/ 	.short	0x0000


	//----- nvinfo : EIATTR_TCGEN05_1CTA_USED
	.align		4
        /*00f8*/ 	.byte	0x01, 0x51
	.zero		2


	//----- nvinfo : EIATTR_MAXREG_COUNT
	.align		4
        /*00fc*/ 	.byte	0x03, 0x1b
        /*00fe*/ 	.short	0x00ff


	//----- nvinfo : EIATTR_NUM_BARRIERS
	.align		4
        /*0100*/ 	.byte	0x02, 0x4c
        /*0102*/ 	.byte	0x01
	.zero		1


	//----- nvinfo : EIATTR_INT_WARP_WIDE_INSTR_OFFSETS
	.align		4
        /*0104*/ 	.byte	0x04, 0x31
        /*0106*/ 	.short	(.L_48 - .L_47)


	//   ....[0]....
.L_47:
        /*0108*/ 	.word	0x00002590


	//   ....[1]....
        /*010c*/ 	.word	0x000025b0


	//   ....[2]....
        /*0110*/ 	.word	0x00002630


	//   ....[3]....
        /*0114*/ 	.word	0x0000c450


	//   ....[4]....
        /*0118*/ 	.word	0x0000c4a0


	//----- nvinfo : EIATTR_COOP_GROUP_MASK_REGIDS
	.align		4
.L_48:
        /*011c*/ 	.byte	0x04, 0x29
        /*011e*/ 	.short	(.L_50 - .L_49)


	//   ....[0]....
.L_49:
        /*0120*/ 	.word	0xffffffff


	//   ....[1]....
        /*0124*/ 	.word	0xffffffff


	//   ....[2]....
        /*0128*/ 	.word	0xffffffff


	//   ....[3]....
        /*012c*/ 	.word	0xffffffff


	//----- nvinfo : EIATTR_COOP_GROUP_INSTR_OFFSETS
	.align		4
.L_50:
        /*0130*/ 	.byte	0x04, 0x28
        /*0132*/ 	.short	(.L_52 - .L_51)


	//   ....[0]....
.L_51:
        /*0134*/ 	.word	0x00000060


	//   ....[1]....
        /*0138*/ 	.word	0x00000320


	//   ....[2]....
        /*013c*/ 	.word	0x0000c2e0


	//   ....[3]....
        /*0140*/ 	.word	0x0000c550


	//----- nvinfo : EIATTR_VRC_CTA_INIT_COUNT
	.align		4
.L_52:
        /*0144*/ 	.byte	0x02, 0x4a
        /*0146*/ 	.byte	0x80
	.zero		1


	//----- nvinfo : EIATTR_MBARRIER_INSTR_OFFSETS
	.align		4
        /*0148*/ 	.byte	0x04, 0x39
        /*014a*/ 	.short	(.L_54 - .L_53)


	//   ....[0]....
.L_53:
        /*014c*/ 	.word	0x000026a0
        /*0150*/ 	.word	0x000000ff
        /*0154*/ 	.word	0x00000000
        /*0158*/ 	.short	0x0100
        /*015a*/ 	.byte	0x0c
	.zero		1


	//   ....[1]....
        /*015c*/ 	.word	0x00002770
        /*0160*/ 	.word	0x000000ff
        /*0164*/ 	.word	0x0002c008
        /*0168*/ 	.short	0x0100
        /*016a*/ 	.byte	0x0a
	.zero		1


	//   ....[2]....
        /*016c*/ 	.word	0x000092d0
        /*0170*/ 	.word	0x000000ff
        /*0174*/ 	.word	0x00000000
        /*0178*/ 	.short	0x010a
        /*017a*/ 	.byte	0x0c
	.zero		1


	//   ....[3]....
        /*017c*/ 	.word	0x0000aad0
        /*0180*/ 	.word	0x000000ff
        /*0184*/ 	.word	0x00000000
        /*0188*/ 	.short	0x010a
        /*018a*/ 	.byte	0x0c
	.zero		1


	//   ....[4]....
        /*018c*/ 	.word	0x0000ac40
        /*0190*/ 	.word	0x000000ff
        /*0194*/ 	.word	0x0002c000
        /*0198*/ 	.short	0x0108
        /*019a*/ 	.byte	0x0a
	.zero		1


	//   ....[5]....
        /*019c*/ 	.word	0x0000ad40
        /*01a0*/ 	.word	0x000000ff
        /*01a4*/ 	.word	0x0002c008
        /*01a8*/ 	.short	0x0108
        /*01aa*/ 	.byte	0x0a
	.zero		1


	//   ....[6]....
        /*01ac*/ 	.word	0x0000c570
        /*01b0*/ 	.word	0x000000ff
        /*01b4*/ 	.word	0x00000000
        /*01b8*/ 	.short	0x010a
        /*01ba*/ 	.byte	0x0c
	.zero		1


	//   ....[7]....
        /*01bc*/ 	.word	0x0000c5a0
        /*01c0*/ 	.word	0x000000ff
        /*01c4*/ 	.word	0x00000000
        /*01c8*/ 	.short	0x010a
        /*01ca*/ 	.byte	0x0c
	.zero		1


	//----- nvinfo : EIATTR_NUM_MBARRIERS
	.align		4
.L_54:
        /*01cc*/ 	.byte	0x03, 0x38
        /*01ce*/ 	.short	0x0002


	//----- nvinfo : EIATTR_EXIT_INSTR_OFFSETS
	.align		4
        /*01d0*/ 	.byte	0x04, 0x1c
        /*01d2*/ 	.short	(.L_56 - .L_55)


	//   ....[0]....
.L_55:
        /*01d4*/ 	.word	0x0000c560


	//----- nvinfo : EIATTR_REQNTID
	.align		4
.L_56:
        /*01d8*/ 	.byte	0x04, 0x10
        /*01da*/ 	.short	(.L_58 - .L_57)
.L_57:
        /*01dc*/ 	.word	0x00000080
        /*01e0*/ 	.word	0x00000001
        /*01e4*/ 	.word	0x00000001


	//----- nvinfo : EIATTR_CRS_STACK_SIZE
	.align		4
.L_58:
        /*01e8*/ 	.byte	0x04, 0x1e
        /*01ea*/ 	.short	(.L_60 - .L_59)
.L_59:
        /*01ec*/ 	.word	0x00000000


	//----- nvinfo : EIATTR_CBANK_PARAM_SIZE
	.align		4
.L_60:
        /*01f0*/ 	.byte	0x03, 0x19
        /*01f2*/ 	.short	0x0050


	//----- nvinfo : EIATTR_PARAM_CBANK
	.align		4
        /*01f4*/ 	.byte	0x04, 0x0a
        /*01f6*/ 	.short	(.L_62 - .L_61)
	.align		4
.L_61:
        /*01f8*/ 	.word	index@(.nv.constant0.matmul_kernel)
        /*01fc*/ 	.short	0x0380
        /*01fe*/ 	.short	0x0050


	//----- nvinfo : EIATTR_SW_WAR
	.align		4
.L_62:
        /*0200*/ 	.byte	0x04, 0x36
        /*0202*/ 	.short	(.L_64 - .L_63)
.L_63:
        /*0204*/ 	.word	0x00000008
.L_64:


//--------------------- .nv.compat                --------------------------
	.section	.nv.compat,"",@"SHT_CUDA_COMPAT_INFO"
	.align	4
        /*0000*/ 	.byte	0x02, 0x02, 0x02, 0x00, 0x02, 0x05, 0x05, 0x00, 0x02, 0x03, 0x00, 0x00, 0x02, 0x06, 0x01, 0x00


//--------------------- .nv.callgraph             --------------------------
	.section	.nv.callgraph,"",@"SHT_CUDA_CALLGRAPH"
	.align	4
	.sectionentsize	8
	.align		4
        /*0000*/ 	.word	0x00000000
	.align		4
        /*0004*/ 	.word	0xffffffff
	.align		4
        /*0008*/ 	.word	0x00000000
	.align		4
        /*000c*/ 	.word	0xfffffffe
	.align		4
        /*0010*/ 	.word	0x00000000
	.align		4
        /*0014*/ 	.word	0xfffffffd
	.align		4
        /*0018*/ 	.word	0x00000000
	.align		4
        /*001c*/ 	.word	0xfffffffc


//--------------------- .text.matmul_kernel       --------------------------
	.section	.text.matmul_kernel,"ax",@progbits
	.align	128
        .global         matmul_kernel
        .type           matmul_kernel,@function
        .size           matmul_kernel,(.L_x_21 - matmul_kernel)
        .other          matmul_kernel,@"STO_CUDA_ENTRY STV_DEFAULT"
matmul_kernel:
.text.matmul_kernel:
[----:B------:R-:W1:Y:S01]  /*0000*/  LDC R1, c[0x0][0x37c] ;  /* 0x0000df00ff017b82 */ /* 0x000e620000000800 */
[----:B------:R-:W2:Y:S02]  /*0010*/  S2R R64, SR_TID.X ;  /* 0x0000000000407919 */ /* 0x000ea40000002100 */
[----:B--2---:R-:W-:-:S13]  /*0020*/  ISETP.GE.U32.AND P0, PT, R64, 0x20, PT ;  /* 0x000000204000780c */ /* 0x004fda0003f06070 */
[----:B------:R-:W-:Y:S02]  /*0030*/  VOTEU.ANY UP0, P0 ;  /* 0x0000000000ff7886 */ /* 0x000fe40000000100 */
[----:B-1----:R-:W-:Y:S05]  /*0040*/  BRA.U UP0, `(.L_x_0) ;  /* 0x0000000100b87547 */ /* 0x002fea000b800000 */
[----:B------:R-:W1:Y:S01]  /*0050*/  S2UR UR6, SR_CgaCtaId ;  /* 0x00000000000679c3 */ /* 0x000e620000008800 */
[----:B------:R-:W-:Y:S01]  /*0060*/  NOP ;  /* 0x0000000000007918 */ /* 0x000fe20000000000 */
[----:B------:R-:W-:Y:S02]  /*0070*/  UMOV UR4, 0x40 ;  /* 0x0000004000047882 */ /* 0x000fe40000000000 */
[----:B-1----:R-:W-:-:S09]  /*0080*/  ULEA UR4, UR6, UR4, 0x18 ;  /* 0x0000000406047291 */ /* 0x002fd2000f8ec0ff */
[----:B------:R-:W1:Y:S01]  /*0090*/  LDS.U8 R0, [UR4] ;  /* 0x00000004ff007984 */ /* 0x000e620008000000 */
[----:B------:R-:W-:Y:S02]  /*00a0*/  UMOV UR4, 0x400 ;  /* 0x0000040000047882 */ /* 0x000fe40000000000 */
[----:B------:R-:W-:Y:S01]  /*00b0*/  ULEA UR4, UR6, UR4, 0x18 ;  /* 0x0000000406047291 */ /* 0x000fe2000f8ec0ff */
[----:B-1----:R-:W-:-:S13]  /*00c0*/  ISETP.NE.AND P0, PT, R0, RZ, PT ;  /* 0x000000ff0000720c */ /* 0x002fda0003f05270 */
[----:B------:R-:W-:Y:S05]  /*00d0*/  @P0 BRA `(.L_x_1) ;  /* 0x00000000007c0947 */ /* 0x000fea0003800000 */
[----:B------:R-:W-:-:S13]  /*00e0*/  ELECT P0, URZ, PT ;  /* 0x0000000000ff782f */ /* 0x000fda0003800000 */
[----:B------:R-:W-:Y:S05]  /*00f0*/  @!P0 BRA `(.L_x_2) ;  /* 0x0000000000848947 */ /* 0x000fea0003800000 */
[----:B------:R-:W-:Y:S01]  /*0100*/  UMOV UR5, 0x4 ;  /* 0x0000000400057882 */ /* 0x000fe20000000000 */
[----:B------:R-:W-:Y:S02]  /*0110*/  IMAD.MOV.U32 R4, RZ, RZ, 0x1 ;  /* 0x00000001ff047424 */ /* 0x000fe400078e00ff */
[----:B------:R-:W-:Y:S02]  /*0120*/  IMAD.MOV.U32 R5, RZ, RZ, 0xf ;  /* 0x0000000fff057424 */ /* 0x000fe400078e00ff */
[----:B------:R-:W-:Y:S04]  /*0130*/  DEPBAR.LE SB1, 0x36 ;  /* 0x00009d800000791a */ /* 0x000fe80000000000 */
[----:B------:R-:W1:Y:S02]  /*0140*/  UTCATOMSWS.FIND_AND_SET.ALIGN UP1, UR5, UR5 ;  /* 0x00000005000575e3 */ /* 0x000e640008020800 */
[----:B-1----:R-:W-:-:S04]  /*0150*/  PLOP3.LUT P0, PT, PT, PT, UP1, 0x80, 0x8 ;  /* 0x000000000008781c */ /* 0x002fc80003f0f018 */
[----:B------:R-:W-:-:S04]  /*0160*/  SEL R0, RZ, 0xffffffff, !P0 ;  /* 0xffffffffff007807 */ /* 0x000fc80004000000 */
[----:B------:R-:W-:Y:S01]  /*0170*/  ISETP.NE.AND P0, PT, R0, RZ, PT ;  /* 0x000000ff0000720c */ /* 0x000fe20003f05270 */
[----:B------:R-:W-:-:S12]  /*0180*/  IMAD.U32 R0, RZ, RZ, UR5 ;  /* 0x00000005ff007e24 */ /* 0x000fd8000f8e00ff */
[----:B------:R-:W-:Y:S05]  /*0190*/  @P0 BRA `(.L_x_3) ;  /* 0x0000000000240947 */ /* 0x000fea0003800000 */
.L_x_4:
[----:B------:R-:W-:Y:S05]  /*01a0*/  NANOSLEEP 0x64 ;  /* 0x000000640000795d */ /* 0x000fea0003800000 */
[----:B------:R-:W-:-:S05]  /*01b0*/  UMOV UR5, 0x4 ;  /* 0x0000000400057882 */ /* 0x000fca0000000000 */
[----:B------:R-:W-:Y:S04]  /*01c0*/  DEPBAR.LE SB1, 0x36 ;  /* 0x00009d800000791a */ /* 0x000fe80000000000 */
[----:B------:R-:W1:Y:S02]  /*01d0*/  UTCATOMSWS.FIND_AND_SET.ALIGN UP1, UR5, UR5 ;  /* 0x00000005000575e3 */ /* 0x000e640008020800 */
[----:B-1----:R-:W-:-:S04]  /*01e0*/  PLOP3.LUT P0, PT, PT, PT, UP1, 0x80, 0x8 ;  /* 0x000000000008781c */ /* 0x002fc80003f0f018 */
[----:B------:R-:W-:-:S04]  /*01f0*/  SEL R0, RZ, 0xffffffff, !P0 ;  /* 0xffffffffff007807 */ /* 0x000fc80004000000 */
[----:B------:R-:W-:Y:S01]  /*0200*/  ISETP.NE.AND P0, PT, R0, RZ, PT ;  /* 0x000000ff0000720c */ /* 0x000fe20003f05270 */
[----:B------:R-:W-:-:S12]  /*0210*/  IMAD.U32 R0, RZ, RZ, UR5 ;  /* 0x00000005ff007e24 */ /* 0x000fd8000f8e00ff */
[----:B------:R-:W-:Y:S05]  /*0220*/  @!P0 BRA `(.L_x_4) ;  /* 0xfffffffc00dc8947 */ /* 0x000fea000383ffff */
.L_x_3:
[C---:B------:R-:W-:Y:S01]  /*0230*/  VIADD R3, R0.reuse, 0x10 ;  /* 0x0000001000037836 */ /* 0x040fe20000000000 */
[----:B------:R-:W-:Y:S01]  /*0240*/  UMOV UR5, 0x50 ;  /* 0x0000005000057882 */ /* 0x000fe20000000000 */
[----:B------:R-:W-:Y:S01]  /*0250*/  SHF.L.U32 R2, R5, R0, RZ ;  /* 0x0000000005027219 */ /* 0x000fe200000006ff */
[----:B------:R-:W-:Y:S01]  /*0260*/  ULEA UR5, UR6, UR5, 0x18 ;  /* 0x0000000506057291 */ /* 0x000fe2000f8ec0ff */
[----:B------:R-:W-:Y:S01]  /*0270*/  IMAD.SHL.U32 R0, R0, 0x20, RZ ;  /* 0x0000002000007824 */ /* 0x000fe200078e00ff */
[----:B------:R-:W-:-:S04]  /*0280*/  SHF.L.U32 R3, R4, R3, RZ ;  /* 0x0000000304037219 */ /* 0x000fc800000006ff */
[----:B------:R-:W-:-:S05]  /*0290*/  LOP3.LUT R2, R3, R2, RZ, 0xfc, !PT ;  /* 0x0000000203027212 */ /* 0x000fca00078efcff */
[----:B------:R1:W-:Y:S04]  /*02a0*/  ATOMS.OR RZ, [UR5], R2 ;  /* 0x00000002ffff798c */ /* 0x0003e8000b000005 */
[----:B------:R1:W-:Y:S01]  /*02b0*/  STS [UR4], R0 ;  /* 0x00000000ff007988 */ /* 0x0003e20008000804 */
[----:B------:R-:W-:Y:S05]  /*02c0*/  BRA `(.L_x_2) ;  /* 0x0000000000107947 */ /* 0x000fea0003800000 */
.L_x_1:
[----:B------:R-:W-:Y:S01]  /*02d0*/  IMAD.MOV.U32 R0, RZ, RZ, -0x1 ;  /* 0xffffffffff007424 */ /* 0x000fe200078e00ff */
[----:B------:R-:W-:-:S04]  /*02e0*/  MOV R2, 0x310 ;  /* 0x0000031000027802 */ /* 0x000fc80000000f00 */
[----:B------:R1:W-:Y:S03]  /*02f0*/  STS [UR4], R0 ;  /* 0x00000000ff007988 */ /* 0x0003e60008000804 */
[----:B-1----:R-:W-:Y:S05]  /*0300*/  CALL.REL.NOINC `($__internal_1_$__cuda_sm10x_tcgen05_guardrail_trap_phase_invalid_during_alloc) ;  /* 0x000000c000bc7944 */ /* 0x002fea0003c00000 */
.L_x_2:
[----:B------:R-:W-:Y:S05]  /*0310*/  WARPSYNC.ALL ;  /* 0x0000000000007948 */ /* 0x000fea0003800000 */
[----:B------:R-:W-:Y:S01]  /*0320*/  NOP ;  /* 0x0000000000007918 */ /* 0x000fe20000000000 */
.L_x_0:
[----:B------:R-:W2:Y:S01]  /*0330*/  LDC.64 R26, c[0x0][0x398] ;  /* 0x0000e600ff1a7b82 */ /* 0x000ea20000000a00 */
[----:B------:R-:W3:Y:S01]  /*0340*/  S2R R5, SR_CTAID.X ;  /* 0x0000000000057919 */ /* 0x000ee20000002500 */
[----:B------:R-:W-:Y:S01]  /*0350*/  LOP3.LUT R60, R64, 0x7f, RZ, 0xc0, !PT ;  /* 0x0000007f403c7812 */ /* 0x000fe200078ec0ff */
[----:B------:R-:W-:Y:S01]  /*0360*/  UMOV UR10, 0x400 ;  /* 0x00000400000a7882 */ /* 0x000fe20000000000 */
[----:B------:R-:W4:Y:S03]  /*0370*/  LDCU UR5, c[0x0][0x3a4] ;  /* 0x00007480ff0577ac */ /* 0x000f260008000800 */
[----:B------:R-:W-:Y:S01]  /*0380*/  IMAD.SHL.U32 R61, R60, 0x4, RZ ;  /* 0x000000043c3d7824 */ /* 0x000fe200078e00ff */
[----:B------:R-:W5:Y:S01]  /*0390*/  S2UR UR4, SR_CgaCtaId ;  /* 0x00000000000479c3 */ /* 0x000f620000008800 */
[----:B------:R-:W1:Y:S01]  /*03a0*/  LDCU.128 UR20, c[0x0][0x380] ;  /* 0x00007000ff1477ac */ /* 0x000e620008000c00 */
[----:B------:R-:W1:Y:S06]  /*03b0*/  LDCU UR7, c[0x0][0x3b0] ;  /* 0x00007600ff0777ac */ /* 0x000e6c0008000800 */
[----:B------:R-:W1:Y:S01]  /*03c0*/  LDC R141, c[0x0][0x3a0] ;  /* 0x0000e800ff8d7b82 */ /* 0x000e620000000800 */
[----:B------:R-:W-:Y:S01]  /*03d0*/  UMOV UR6, 0x1 ;  /* 0x0000000100067882 */ /* 0x000fe20000000000 */
[----:B------:R-:W1:Y:S02]  /*03e0*/  LDCU.64 UR26, c[0x0][0x358] ;  /* 0x00006b00ff1a77ac */ /* 0x000e640008000a00 */
[----:B-12---:R-:W-:Y:S01]  /*03f0*/  VIADD R0, R27, 0x3f ;  /* 0x0000003f1b007836 */ /* 0x006fe20000000000 */
[----:B------:R-:W-:-:S02]  /*0400*/  IABS R24, R27 ;  /* 0x0000001b00187213 */ /* 0x000fc40000000000 */
[----:B------:R-:W-:Y:S02]  /*0410*/  IABS R17, R26 ;  /* 0x0000001a00117213 */ /* 0x000fe40000000000 */
[----:B------:R-:W-:Y:S01]  /*0420*/  SHF.R.S32.HI R3, RZ, 0x1f, R0 ;  /* 0x0000001fff037819 */ /* 0x000fe20000011400 */
[----:B-----5:R-:W-:-:S03]  /*0430*/  ULEA UR10, UR4, UR10, 0x18 ;  /* 0x0000000a040a7291 */ /* 0x020fc6000f8ec0ff */
[----:B------:R-:W-:Y:S02]  /*0440*/  LEA.HI R3, R3, R0, RZ, 0x6 ;  /* 0x0000000003037211 */ /* 0x000fe400078f30ff */
[----:B---3--:R-:W-:Y:S02]  /*0450*/  IABS R8, R5 ;  /* 0x0000000500087213 */ /* 0x008fe40000000000 */
[----:B------:R-:W-:-:S05]  /*0460*/  SHF.R.S32.HI R3, RZ, 0x6, R3 ;  /* 0x00000006ff037819 */ /* 0x000fca0000011403 */
[----:B------:R-:W-:-:S05]  /*0470*/  IMAD.SHL.U32 R4, R3, 0x8, RZ ;  /* 0x0000000803047824 */ /* 0x000fca00078e00ff */
[-C--:B------:R-:W-:Y:S02]  /*0480*/  IABS R7, R4.reuse ;  /* 0x0000000400077213 */ /* 0x080fe40000000000 */
[----:B------:R-:W-:Y:S02]  /*0490*/  IABS R10, R4 ;  /* 0x00000004000a7213 */ /* 0x000fe40000000000 */
[----:B------:R-:W1:Y:S08]  /*04a0*/  I2F.RP R0, R7 ;  /* 0x0000000700007306 */ /* 0x000e700000209400 */
[----:B-1----:R-:W1:Y:S02]  /*04b0*/  MUFU.RCP R0, R0 ;  /* 0x0000000000007308 */ /* 0x002e640000001000 */
[----:B-1----:R-:W-:-:S02]  /*04c0*/  VIADD R2, R0, 0xffffffe ;  /* 0x0ffffffe00027836 */ /* 0x002fc40000000000 */
[----:B------:R-:W-:-:S04]  /*04d0*/  IMAD.MOV R0, RZ, RZ, -R10 ;  /* 0x000000ffff007224 */ /* 0x000fc800078e0a0a */
[----:B------:R1:W2:Y:S02]  /*04e0*/  F2I.FTZ.U32.TRUNC.NTZ R3, R2 ;  /* 0x0000000200037305 */ /* 0x0002a4000021f000 */
[----:B-1----:R-:W-:Y:S02]  /*04f0*/  IMAD.MOV.U32 R2, RZ, RZ, RZ ;  /* 0x000000ffff027224 */ /* 0x002fe400078e00ff */
[----:B--2---:R-:W-:-:S04]  /*0500*/  IMAD.MOV R6, RZ, RZ, -R3 ;  /* 0x000000ffff067224 */ /* 0x004fc800078e0a03 */
[----:B------:R-:W-:Y:S02]  /*0510*/  IMAD R9, R6, R7, RZ ;  /* 0x0000000706097224 */ /* 0x000fe400078e02ff */
[----:B------:R-:W-:Y:S02]  /*0520*/  IMAD.MOV.U32 R6, RZ, RZ, R8 ;  /* 0x000000ffff067224 */ /* 0x000fe400078e0008 */
[----:B------:R-:W-:-:S06]  /*0530*/  IMAD.HI.U32 R3, R3, R9, R2 ;  /* 0x0000000903037227 */ /* 0x000fcc00078e0002 */
[----:B------:R-:W-:-:S04]  /*0540*/  IMAD.HI.U32 R3, R3, R6, RZ ;  /* 0x0000000603037227 */ /* 0x000fc800078e00ff */
[----:B------:R-:W-:Y:S01]  /*0550*/  IMAD R0, R3, R0, R6 ;  /* 0x0000000003007224 */ /* 0x000fe200078e0206 */
[----:B------:R-:W-:Y:S04]  /*0560*/  BAR.SYNC.DEFER_BLOCKING 0x0 ;  /* 0x0000000000007b1d */ /* 0x000fe80000010000 */
[----:B------:R-:W-:-:S13]  /*0570*/  ISETP.GT.U32.AND P1, PT, R7, R0, PT ;  /* 0x000000000700720c */ /* 0x000fda0003f24070 */
[----:B------:R-:W-:Y:S02]  /*0580*/  @!P1 IMAD.IADD R0, R0, 0x1, -R7 ;  /* 0x0000000100009824 */ /* 0x000fe400078e0a07 */
[----:B------:R-:W-:Y:S01]  /*0590*/  @!P1 VIADD R3, R3, 0x1 ;  /* 0x0000000103039836 */ /* 0x000fe20000000000 */
[----:B------:R-:W-:Y:S02]  /*05a0*/  ISETP.NE.AND P1, PT, R4, RZ, PT ;  /* 0x000000ff0400720c */ /* 0x000fe40003f25270 */
[----:B------:R-:W-:Y:S02]  /*05b0*/  ISETP.GE.U32.AND P0, PT, R0, R7, PT ;  /* 0x000000070000720c */ /* 0x000fe40003f06070 */
[----:B------:R-:W-:-:S04]  /*05c0*/  LOP3.LUT R0, R5, R4, RZ, 0x3c, !PT ;  /* 0x0000000405007212 */ /* 0x000fc800078e3cff */
[----:B------:R-:W-:Y:S01]  /*05d0*/  ISETP.GE.AND P2, PT, R0, RZ, PT ;  /* 0x000000ff0000720c */ /* 0x000fe20003f46270 */
[----:B------:R-:W-:-:S06]  /*05e0*/  VIADD R0, R26, 0x7f ;  /* 0x0000007f1a007836 */ /* 0x000fcc0000000000 */
[----:B------:R-:W-:-:S04]  /*05f0*/  @P0 VIADD R3, R3, 0x1 ;  /* 0x0000000103030836 */ /* 0x000fc80000000000 */
[----:B------:R-:W-:Y:S01]  /*0600*/  IMAD.MOV.U32 R2, RZ, RZ, R3 ;  /* 0x000000ffff027224 */ /* 0x000fe200078e0003 */
[----:B------:R-:W-:-:S03]  /*0610*/  SHF.R.S32.HI R3, RZ, 0x1f, R0 ;  /* 0x0000001fff037819 */ /* 0x000fc60000011400 */
[----:B------:R-:W-:Y:S01]  /*0620*/  @!P2 IMAD.MOV R2, RZ, RZ, -R2 ;  /* 0x000000ffff02a224 */ /* 0x000fe200078e0a02 */
[----:B------:R-:W-:Y:S02]  /*0630*/  @!P1 LOP3.LUT R2, RZ, R4, RZ, 0x33, !PT ;  /* 0x00000004ff029212 */ /* 0x000fe400078e33ff */
[----:B------:R-:W-:-:S03]  /*0640*/  LEA.HI R3, R3, R0, RZ, 0x7 ;  /* 0x0000000003037211 */ /* 0x000fc600078f38ff */
[----:B------:R-:W-:Y:S02]  /*0650*/  IMAD.SHL.U32 R14, R2, 0x8, RZ ;  /* 0x00000008020e7824 */ /* 0x000fe400078e00ff */
[----:B------:R-:W-:-:S03]  /*0660*/  IMAD.MOV R2, RZ, RZ, -R2 ;  /* 0x000000ffff027224 */ /* 0x000fc600078e0a02 */
[----:B------:R-:W-:Y:S01]  /*0670*/  LEA.HI.SX32 R3, R3, -R14, 0x19 ;  /* 0x8000000e03037211 */ /* 0x000fe200078fcaff */
[----:B------:R-:W-:Y:S02]  /*0680*/  IMAD R16, R4, R2, R5 ;  /* 0x0000000204107224 */ /* 0x000fe400078e0205 */
[----:B------:R-:W-:Y:S01]  /*0690*/  IMAD.MOV.U32 R2, RZ, RZ, RZ ;  /* 0x000000ffff027224 */ /* 0x000fe200078e00ff */
[----:B------:R-:W-:Y:S02]  /*06a0*/  VIMNMX R11, PT, PT, R3, 0x8, PT ;  /* 0x00000008030b7848 */ /* 0x000fe40003fe0100 */
[----:B------:R-:W-:Y:S02]  /*06b0*/  IABS R4, R16 ;  /* 0x0000001000047213 */ /* 0x000fe40000000000 */
[----:B------:R-:W-:-:S04]  /*06c0*/  IABS R7, R11 ;  /* 0x0000000b00077213 */ /* 0x000fc80000000000 */
[----:B------:R-:W1:Y:S08]  /*06d0*/  I2F.RP R0, R7 ;  /* 0x0000000700007306 */ /* 0x000e700000209400 */
[----:B-1----:R-:W1:Y:S02]  /*06e0*/  MUFU.RCP R0, R0 ;  /* 0x0000000000007308 */ /* 0x002e640000001000 */
[----:B-1----:R-:W-:-:S06]  /*06f0*/  VIADD R3, R0, 0xffffffe ;  /* 0x0ffffffe00037836 */ /* 0x002fcc0000000000 */
[----:B------:R-:W1:Y:S02]  /*0700*/  F2I.FTZ.U32.TRUNC.NTZ R3, R3 ;  /* 0x0000000300037305 */ /* 0x000e64000021f000 */
[----:B-1----:R-:W-:-:S04]  /*0710*/  IMAD.MOV R6, RZ, RZ, -R3 ;  /* 0x000000ffff067224 */ /* 0x002fc800078e0a03 */
[----:B------:R-:W-:Y:S01]  /*0720*/  IMAD R5, R6, R7, RZ ;  /* 0x0000000706057224 */ /* 0x000fe200078e02ff */
[----:B------:R-:W-:-:S03]  /*0730*/  IABS R6, R11 ;  /* 0x0000000b00067213 */ /* 0x000fc60000000000 */
[----:B------:R-:W-:-:S04]  /*0740*/  IMAD.HI.U32 R2, R3, R5, R2 ;  /* 0x0000000503027227 */ /* 0x000fc800078e0002 */
[----:B------:R-:W-:Y:S02]  /*0750*/  IMAD.MOV.U32 R3, RZ, RZ, R4 ;  /* 0x000000ffff037224 */ /* 0x000fe400078e0004 */
[----:B------:R-:W-:Y:S02]  /*0760*/  IMAD.MOV R0, RZ, RZ, -R6 ;  /* 0x000000ffff007224 */ /* 0x000fe400078e0a06 */
[----:B------:R-:W-:Y:S01]  /*0770*/  IMAD.HI.U32 R2, R2, R3, RZ ;  /* 0x0000000302027227 */ /* 0x000fe200078e00ff */
[----:B------:R-:W1:Y:S03]  /*0780*/  I2F.RP R6, R24 ;  /* 0x0000001800067306 */ /* 0x000e660000209400 */
[----:B------:R-:W-:-:S05]  /*0790*/  IMAD R0, R2, R0, R3 ;  /* 0x0000000002007224 */ /* 0x000fca00078e0203 */
[----:B------:R-:W-:Y:S01]  /*07a0*/  ISETP.GT.U32.AND P1, PT, R7, R0, PT ;  /* 0x000000000700720c */ /* 0x000fe20003f24070 */
[----:B------:R-:W2:Y:S08]  /*07b0*/  I2F.RP R3, R17 ;  /* 0x0000001100037306 */ /* 0x000eb00000209400 */
[----:B-1----:R-:W1:Y:S04]  /*07c0*/  MUFU.RCP R6, R6 ;  /* 0x0000000600067308 */ /* 0x002e680000001000 */
[----:B------:R-:W-:-:S02]  /*07d0*/  @!P1 IMAD.IADD R0, R0, 0x1, -R7 ;  /* 0x0000000100009824 */ /* 0x000fc400078e0a07 */
[----:B------:R-:W-:Y:S01]  /*07e0*/  @!P1 VIADD R2, R2, 0x1 ;  /* 0x0000000102029836 */ /* 0x000fe20000000000 */
[----:B------:R-:W-:Y:S01]  /*07f0*/  ISETP.NE.AND P1, PT, R11, RZ, PT ;  /* 0x000000ff0b00720c */ /* 0x000fe20003f25270 */
[----:B--2---:R-:W2:Y:S01]  /*0800*/  MUFU.RCP R3, R3 ;  /* 0x0000000300037308 */ /* 0x004ea20000001000 */
[----:B------:R-:W-:Y:S02]  /*0810*/  ISETP.GE.U32.AND P0, PT, R0, R7, PT ;  /* 0x000000070000720c */ /* 0x000fe40003f06070 */
[----:B------:R-:W-:Y:S02]  /*0820*/  LOP3.LUT R0, R16, R11, RZ, 0x3c, !PT ;  /* 0x0000000b10007212 */ /* 0x000fe400078e3cff */
[----:B------:R-:W-:Y:S02]  /*0830*/  SHF.R.U32.HI R7, RZ, 0x5, R64 ;  /* 0x00000005ff077819 */ /* 0x000fe40000011640 */
[----:B------:R-:W-:Y:S01]  /*0840*/  ISETP.GE.AND P2, PT, R0, RZ, PT ;  /* 0x000000ff0000720c */ /* 0x000fe20003f46270 */
[----:B-1----:R-:W-:Y:S01]  /*0850*/  VIADD R4, R6, 0xffffffe ;  /* 0x0ffffffe06047836 */ /* 0x002fe20000000000 */
[----:B------:R-:W-:-:S03]  /*0860*/  SGXT.U32 R7, R7, 0x2 ;  /* 0x000000020707781a */ /* 0x000fc60000000000 */
[----:B------:R1:W3:Y:S02]  /*0870*/  F2I.FTZ.U32.TRUNC.NTZ R5, R4 ;  /* 0x0000000400057305 */ /* 0x0002e4000021f000 */
[----:B------:R-:W-:Y:S02]  /*0880*/  @P0 VIADD R2, R2, 0x1 ;  /* 0x0000000102020836 */ /* 0x000fe40000000000 */
[----:B--2---:R-:W-:Y:S02]  /*0890*/  VIADD R3, R3, 0xffffffe ;  /* 0x0ffffffe03037836 */ /* 0x004fe40000000000 */
[----:B------:R-:W-:Y:S01]  /*08a0*/  IMAD.MOV.U32 R6, RZ, RZ, R2 ;  /* 0x000000ffff067224 */ /* 0x000fe200078e0002 */
[----:B------:R-:W-:Y:S01]  /*08b0*/  SHF.R.U32.HI R2, RZ, 0x5, R64 ;  /* 0x00000005ff027819 */ /* 0x000fe20000011640 */
[----:B-1----:R-:W-:Y:S02]  /*08c0*/  IMAD.MOV.U32 R4, RZ, RZ, RZ ;  /* 0x000000ffff047224 */ /* 0x002fe400078e00ff */
[----:B------:R-:W1:Y:S01]  /*08d0*/  F2I.FTZ.U32.TRUNC.NTZ R3, R3 ;  /* 0x0000000300037305 */ /* 0x000e62000021f000 */
[----:B------:R-:W-:Y:S01]  /*08e0*/  @!P2 IMAD.MOV R6, RZ, RZ, -R6 ;  /* 0x000000ffff06a224 */ /* 0x000fe200078e0a06 */
[----:B------:R-:W-:-:S02]  /*08f0*/  @!P1 LOP3.LUT R6, RZ, R11, RZ, 0x33, !PT ;  /* 0x0000000bff069212 */ /* 0x000fc400078e33ff */
[----:B------:R-:W-:Y:S01]  /*0900*/  R2UR UR8, R2 ;  /* 0x00000000020872ca */ /* 0x000fe200000e0000 */
[--C-:B---3--:R-:W-:Y:S01]  /*0910*/  IMAD.MOV R9, RZ, RZ, -R5.reuse ;  /* 0x000000ffff097224 */ /* 0x108fe200078e0a05 */
[----:B------:R-:W-:Y:S01]  /*0920*/  LOP3.LUT R2, R64, 0x60, RZ, 0xc0, !PT ;  /* 0x0000006040027812 */ /* 0x000fe200078ec0ff */
[----:B------:R-:W-:Y:S01]  /*0930*/  IMAD.SHL.U32 R0, R6, 0x40, RZ ;  /* 0x0000004006007824 */ /* 0x000fe200078e00ff */
[----:B------:R-:W-:Y:S01]  /*0940*/  LOP3.LUT R64, R64, 0x1f, RZ, 0xc0, !PT ;  /* 0x0000001f40407812 */ /* 0x000fe200078ec0ff */
[----:B------:R-:W-:Y:S01]  /*0950*/  IMAD R9, R9, R24, RZ ;  /* 0x0000001809097224 */ /* 0x000fe200078e02ff */
[----:B------:R-:W-:Y:S02]  /*0960*/  SHF.R.U32.HI R2, RZ, 0x1, R2 ;  /* 0x00000001ff027819 */ /* 0x000fe40000011602 */
[----:B------:R-:W-:Y:S01]  /*0970*/  LOP3.LUT R7, R0, R7, RZ, 0xfc, !PT ;  /* 0x0000000700077212 */ /* 0x000fe200078efcff */
[----:B------:R-:W-:Y:S01]  /*0980*/  IMAD.HI.U32 R5, R5, R9, R4 ;  /* 0x0000000905057227 */ /* 0x000fe200078e0004 */
[----:B------:R-:W-:-:S02]  /*0990*/  LOP3.LUT R61, R61, R2, RZ, 0x3c, !PT ;  /* 0x000000023d3d7212 */ /* 0x000fc400078e3cff */
[C---:B------:R-:W-:Y:S01]  /*09a0*/  LOP3.LUT R15, R7.reuse, 0x4, RZ, 0xfc, !PT ;  /* 0x00000004070f7812 */ /* 0x040fe200078efcff */
[----:B-1----:R-:W-:Y:S01]  /*09b0*/  IMAD.MOV R18, RZ, RZ, -R3 ;  /* 0x000000ffff127224 */ /* 0x002fe200078e0a03 */
[----:B------:R-:W-:Y:S01]  /*09c0*/  IABS R10, R7 ;  /* 0x00000007000a7213 */ /* 0x000fe20000000000 */
[----:B------:R-:W-:Y:S01]  /*09d0*/  IMAD.MOV R4, RZ, RZ, -R6 ;  /* 0x000000ffff047224 */ /* 0x000fe200078e0a06 */
[----:B------:R-:W-:Y:S01]  /*09e0*/  IABS R12, R15 ;  /* 0x0000000f000c7213 */ /* 0x000fe20000000000 */
[----:B------:R-:W-:Y:S01]  /*09f0*/  IMAD R9, R18, R17, RZ ;  /* 0x0000001112097224 */ /* 0x000fe200078e02ff */
[C---:B------:R-:W-:Y:S01]  /*0a00*/  LOP3.LUT R31, R7.reuse, 0xc, RZ, 0xfc, !PT ;  /* 0x0000000c071f7812 */ /* 0x040fe200078efcff */
[----:B------:R-:W-:Y:S01]  /*0a10*/  IMAD.MOV.U32 R2, RZ, RZ, RZ ;  /* 0x000000ffff027224 */ /* 0x000fe200078e00ff */
[----:B------:R-:W-:Y:S01]  /*0a20*/  LOP3.LUT R32, R7, 0x10, RZ, 0xfc, !PT ;  /* 0x0000001007207812 */ /* 0x000fe200078efcff */
[----:B------:R-:W-:Y:S01]  /*0a30*/  IMAD R4, R11, R4, R16 ;  /* 0x000000040b047224 */ /* 0x000fe200078e0210 */
[----:B------:R-:W-:Y:S01]  /*0a40*/  ISETP.GE.AND P0, PT, R15, RZ, PT ;  /* 0x000000ff0f00720c */ /* 0x000fe20003f06270 */
[----:B------:R-:W-:Y:S01]  /*0a50*/  IMAD.HI.U32 R8, R5, R12, RZ ;  /* 0x0000000c05087227 */ /* 0x000fe200078e00ff */
[----:B------:R-:W-:-:S02]  /*0a60*/  IABS R15, R32 ;  /* 0x00000020000f7213 */ /* 0x000fc40000000000 */
[----:B------:R-:W-:Y:S01]  /*0a70*/  LOP3.LUT R33, R7, 0x14, RZ, 0xfc, !PT ;  /* 0x0000001407217812 */ /* 0x000fe200078efcff */
[----:B------:R-:W-:Y:S01]  /*0a80*/  IMAD.HI.U32 R2, R3, R9, R2 ;  /* 0x0000000903027227 */ /* 0x000fe200078e0002 */
[C---:B------:R-:W-:Y:S02]  /*0a90*/  LOP3.LUT R9, R7.reuse, 0x3c, RZ, 0xfc, !PT ;  /* 0x0000003c07097812 */ /* 0x040fe400078efcff */
[----:B------:R-:W-:Y:S01]  /*0aa0*/  LOP3.LUT R35, R7, 0x1c, RZ, 0xfc, !PT ;  /* 0x0000001c07237812 */ /* 0x000fe200078efcff */
[----:B------:R-:W-:Y:S01]  /*0ab0*/  IMAD.HI.U32 R6, R5, R10, RZ ;  /* 0x0000000a05067227 */ /* 0x000fe200078e00ff */
[----:B------:R-:W-:Y:S02]  /*0ac0*/  IABS R18, R9 ;  /* 0x0000000900127213 */ /* 0x000fe40000000000 */
[----:B------:R-:W-:Y:S01]  /*0ad0*/  ISETP.GE.AND P5, PT, R9, RZ, PT ;  /* 0x000000ff0900720c */ /* 0x000fe20003fa6270 */
[----:B------:R-:W-:Y:S01]  /*0ae0*/  IMAD.IADD R3, R14, 0x1, R4 ;  /* 0x000000010e037824 */ /* 0x000fe200078e0204 */
[C---:B------:R-:W-:Y:S01]  /*0af0*/  LOP3.LUT R4, R7.reuse, 0x8, RZ, 0xfc, !PT ;  /* 0x0000000807047812 */ /* 0x040fe200078efcff */
[----:B------:R-:W-:Y:S01]  /*0b00*/  IMAD.MOV R13, RZ, RZ, -R8 ;  /* 0x000000ffff0d7224 */ /* 0x000fe200078e0a08 */
[----:B------:R-:W-:Y:S01]  /*0b10*/  LOP3.LUT R34, R7, 0x18, RZ, 0xfc, !PT ;  /* 0x0000001807227812 */ /* 0x000fe200078efcff */
[----:B------:R-:W-:Y:S01]  /*0b20*/  IMAD.MOV R11, RZ, RZ, -R6 ;  /* 0x000000ffff0b7224 */ /* 0x000fe200078e0a06 */
[----:B------:R-:W-:Y:S01]  /*0b30*/  ISETP.GE.AND P1, PT, R4, RZ, PT ;  /* 0x000000ff0400720c */ /* 0x000fe20003f26270 */
[----:B------:R-:W-:Y:S01]  /*0b40*/  IMAD R62, R3, 0x80, R60 ;  /* 0x00000080033e7824 */ /* 0x000fe200078e023c */
[----:B------:R-:W-:Y:S01]  /*0b50*/  IABS R20, R35 ;  /* 0x0000002300147213 */ /* 0x000fe20000000000 */
[C---:B------:R-:W-:Y:S01]  /*0b60*/  IMAD R8, R24.reuse, R13, R12 ;  /* 0x0000000d18087224 */ /* 0x040fe200078e020c */
[----:B------:R-:W-:Y:S01]  /*0b70*/  IABS R13, R31 ;  /* 0x0000001f000d7213 */ /* 0x000fe20000000000 */
[----:B------:R-:W-:Y:S01]  /*0b80*/  IMAD R6, R24, R11, R10 ;  /* 0x0000000b18067224 */ /* 0x000fe200078e020a */
[----:B------:R-:W-:Y:S01]  /*0b90*/  IABS R11, R62 ;  /* 0x0000003e000b7213 */ /* 0x000fe20000000000 */
[----:B------:R-:W-:Y:S01]  /*0ba0*/  IMAD.HI.U32 R10, R5, R18, RZ ;  /* 0x00000012050a7227 */ /* 0x000fe200078e00ff */
[----:B------:R-:W-:-:S02]  /*0bb0*/  IABS R12, R4 ;  /* 0x00000004000c7213 */ /* 0x000fc40000000000 */
[----:B------:R-:W-:Y:S01]  /*0bc0*/  ISETP.GT.U32.AND P3, PT, R24, R6, PT ;  /* 0x000000061800720c */ /* 0x000fe20003f64070 */
[----:B------:R-:W-:Y:S01]  /*0bd0*/  IMAD.HI.U32 R4, R5, R13, RZ ;  /* 0x0000000d05047227 */ /* 0x000fe200078e00ff */
[C---:B------:R-:W-:Y:S02]  /*0be0*/  LOP3.LUT R36, R7.reuse, 0x20, RZ, 0xfc, !PT ;  /* 0x0000002007247812 */ /* 0x040fe400078efcff */
[----:B------:R-:W-:Y:S01]  /*0bf0*/  IABS R16, R34 ;  /* 0x0000002200107213 */ /* 0x000fe20000000000 */
[----:B------:R-:W-:Y:S01]  /*0c00*/  IMAD.HI.U32 R2, R2, R11, RZ ;  /* 0x0000000b02027227 */ /* 0x000fe200078e00ff */
[----:B------:R-:W-:Y:S02]  /*0c10*/  IABS R22, R36 ;  /* 0x0000002400167213 */ /* 0x000fe40000000000 */
[C---:B------:R-:W-:Y:S01]  /*0c20*/  LOP3.LUT R37, R7.reuse, 0x24, RZ, 0xfc, !PT ;  /* 0x0000002407257812 */ /* 0x040fe200078efcff */
[----:B------:R-:W-:Y:S01]  /*0c30*/  IMAD.MOV R14, RZ, RZ, -R4 ;  /* 0x000000ffff0e7224 */ /* 0x000fe200078e0a04 */
[C---:B------:R-:W-:Y:S01]  /*0c40*/  LOP3.LUT R40, R7.reuse, 0x30, RZ, 0xfc, !PT ;  /* 0x0000003007287812 */ /* 0x040fe200078efcff */
[----:B------:R-:W-:Y:S01]  /*0c50*/  IMAD.MOV R4, RZ, RZ, -R2 ;  /* 0x000000ffff047224 */ /* 0x000fe200078e0a02 */
[----:B------:R-:W-:Y:S01]  /*0c60*/  IABS R25, R37 ;  /* 0x0000002500197213 */ /* 0x000fe20000000000 */
[----:B------:R-:W-:Y:S01]  /*0c70*/  IMAD.MOV R19, RZ, RZ, -R10 ;  /* 0x000000ffff137224 */ /* 0x000fe200078e0a0a */
[----:B------:R-:W-:Y:S01]  /*0c80*/  LOP3.LUT R39, R7, 0x2c, RZ, 0xfc, !PT ;  /* 0x0000002c07277812 */ /* 0x000fe200078efcff */
[----:B------:R-:W-:Y:S01]  /*0c90*/  IMAD R4, R17, R4, R11 ;  /* 0x0000000411047224 */ /* 0x000fe200078e020b */
[C---:B------:R-:W-:Y:S01]  /*0ca0*/  LOP3.LUT R41, R7.reuse, 0x34, RZ, 0xfc, !PT ;  /* 0x0000003407297812 */ /* 0x040fe200078efcff */
[----:B------:R-:W-:Y:S01]  /*0cb0*/  IMAD R18, R24, R19, R18 ;  /* 0x0000001318127224 */ /* 0x000fe200078e0212 */
[----:B------:R-:W-:Y:S01]  /*0cc0*/  LOP3.LUT R38, R7, 0x28, RZ, 0xfc, !PT ;  /* 0x0000002807267812 */ /* 0x000fe200078efcff */
[----:B------:R-:W-:Y:S01]  /*0cd0*/  @!P3 IMAD.IADD R6, R6, 0x1, -R24 ;  /* 0x000000010606b824 */ /* 0x000fe200078e0a18 */
[----:B------:R-:W-:Y:S01]  /*0ce0*/  ISETP.GT.U32.AND P2, PT, R17, R4, PT ;  /* 0x000000041100720c */ /* 0x000fe20003f44070 */
[----:B------:R-:W-:Y:S01]  /*0cf0*/  IMAD.HI.U32 R3, R5, R12, RZ ;  /* 0x0000000c05037227 */ /* 0x000fe200078e00ff */
[----:B------:R-:W-:-:S02]  /*0d00*/  ISETP.GT.U32.AND P4, PT, R24, R18, PT ;  /* 0x000000121800720c */ /* 0x000fc40003f84070 */
[C---:B------:R-:W-:Y:S01]  /*0d10*/  ISETP.GT.U32.AND P3, PT, R24.reuse, R8, PT ;  /* 0x000000081800720c */ /* 0x040fe20003f64070 */
[----:B------:R-:W-:Y:S01]  /*0d20*/  IMAD.HI.U32 R9, R5, R15, RZ ;  /* 0x0000000f05097227 */ /* 0x000fe200078e00ff */
[----:B------:R-:W-:Y:S02]  /*0d30*/  ISETP.GT.U32.AND P6, PT, R24, R6, PT ;  /* 0x000000061800720c */ /* 0x000fe40003fc4070 */
[C---:B------:R-:W-:Y:S01]  /*0d40*/  LOP3.LUT R30, R7.reuse, 0x38, RZ, 0xfc, !PT ;  /* 0x00000038071e7812 */ /* 0x040fe200078efcff */
[----:B------:R-:W-:Y:S02]  /*0d50*/  IMAD.MOV R3, RZ, RZ, -R3 ;  /* 0x000000ffff037224 */ /* 0x000fe400078e0a03 */
[----:B------:R-:W-:Y:S01]  /*0d60*/  IMAD.MOV R9, RZ, RZ, -R9 ;  /* 0x000000ffff097224 */ /* 0x000fe200078e0a09 */
[----:B------:R-:W-:Y:S01]  /*0d70*/  IABS R28, R30 ;  /* 0x0000001e001c7213 */ /* 0x000fe20000000000 */
[----:B------:R-:W-:Y:S02]  /*0d80*/  @!P2 IMAD.IADD R4, R4, 0x1, -R17 ;  /* 0x000000010404a824 */ /* 0x000fe400078e0a11 */
[----:B------:R-:W-:Y:S01]  /*0d90*/  @!P4 IMAD.IADD R18, R18, 0x1, -R24 ;  /* 0x000000011212c824 */ /* 0x000fe200078e0a18 */
[----:B------:R-:W-:Y:S01]  /*0da0*/  ISETP.GE.AND P4, PT, R7, RZ, PT ;  /* 0x000000ff0700720c */ /* 0x000fe20003f86270 */
[C---:B------:R-:W-:Y:S01]  /*0db0*/  IMAD R2, R24.reuse, R3, R12 ;  /* 0x0000000318027224 */ /* 0x040fe200078e020c */
[----:B------:R-:W-:Y:S01]  /*0dc0*/  ISETP.GT.U32.AND P2, PT, R17, R4, PT ;  /* 0x000000041100720c */ /* 0x000fe20003f44070 */
[C---:B------:R-:W-:Y:S01]  /*0dd0*/  IMAD R3, R24.reuse, R14, R13 ;  /* 0x0000000e18037224 */ /* 0x040fe200078e020d */
[----:B------:R-:W-:Y:S01]  /*0de0*/  IABS R14, R33 ;  /* 0x00000021000e7213 */ /* 0x000fe20000000000 */
[----:B------:R-:W-:-:S02]  /*0df0*/  IMAD R9, R24, R9, R15 ;  /* 0x0000000918097224 */ /* 0x000fc400078e020f */
[----:B------:R-:W-:Y:S02]  /*0e00*/  @!P3 IMAD.IADD R8, R8, 0x1, -R24 ;  /* 0x000000010808b824 */ /* 0x000fe400078e0a18 */
[----:B------:R-:W-:Y:S01]  /*0e10*/  IMAD.HI.U32 R10, R5, R14, RZ ;  /* 0x0000000e050a7227 */ /* 0x000fe200078e00ff */
[----:B------:R-:W-:-:S03]  /*0e20*/  ISETP.GT.U32.AND P3, PT, R24, R9, PT ;  /* 0x000000091800720c */ /* 0x000fc60003f64070 */
[----:B------:R-:W-:-:S04]  /*0e30*/  IMAD.HI.U32 R12, R5, R20, RZ ;  /* 0x00000014050c7227 */ /* 0x000fc800078e00ff */
[----:B------:R-:W-:Y:S01]  /*0e40*/  @!P2 IMAD.IADD R4, R4, 0x1, -R17 ;  /* 0x000000010404a824 */ /* 0x000fe200078e0a11 */
[----:B------:R-:W-:Y:S01]  /*0e50*/  ISETP.GT.U32.AND P2, PT, R24, R18, PT ;  /* 0x000000121800720c */ /* 0x000fe20003f44070 */
[----:B------:R-:W-:Y:S01]  /*0e60*/  @!P6 IMAD.IADD R6, R6, 0x1, -R24 ;  /* 0x000000010606e824 */ /* 0x000fe200078e0a18 */
[----:B------:R-:W-:Y:S01]  /*0e70*/  ISETP.GT.U32.AND P6, PT, R24, R3, PT ;  /* 0x000000031800720c */ /* 0x000fe20003fc4070 */
[----:B------:R-:W-:-:S04]  /*0e80*/  IMAD.HI.U32 R11, R5, R16, RZ ;  /* 0x00000010050b7227 */ /* 0x000fc800078e00ff */
[----:B------:R-:W-:Y:S02]  /*0e90*/  IMAD.MOV R15, RZ, RZ, -R10 ;  /* 0x000000ffff0f7224 */ /* 0x000fe400078e0a0a */
[----:B------:R-:W-:Y:S02]  /*0ea0*/  IMAD.MOV R21, RZ, RZ, -R12 ;  /* 0x000000ffff157224 */ /* 0x000fe400078e0a0c */
[----:B------:R-:W-:-:S04]  /*0eb0*/  IMAD.HI.U32 R13, R5, R22, RZ ;  /* 0x00000016050d7227 */ /* 0x000fc800078e00ff */
[----:B------:R-:W-:Y:S01]  /*0ec0*/  @!P2 IMAD.IADD R18, R18, 0x1, -R24 ;  /* 0x000000011212a824 */ /* 0x000fe200078e0a18 */
[C---:B------:R-:W-:Y:S01]  /*0ed0*/  ISETP.GT.U32.AND P2, PT, R24.reuse, R2, PT ;  /* 0x000000021800720c */ /* 0x040fe20003f44070 */
[----:B------:R-:W-:Y:S02]  /*0ee0*/  IMAD.MOV R19, RZ, RZ, -R11 ;  /* 0x000000ffff137224 */ /* 0x000fe400078e0a0b */
[C---:B------:R-:W-:Y:S02]  /*0ef0*/  IMAD R11, R24.reuse, R15, R14 ;  /* 0x0000000f180b7224 */ /* 0x040fe400078e020e */
[C---:B------:R-:W-:Y:S01]  /*0f00*/  IMAD R14, R24.reuse, R21, R20 ;  /* 0x00000015180e7224 */ /* 0x040fe200078e0214 */
[----:B------:R-:W-:Y:S01]  /*0f10*/  IABS R20, R39 ;  /* 0x0000002700147213 */ /* 0x000fe20000000000 */
[----:B------:R-:W-:Y:S02]  /*0f20*/  IMAD.MOV R23, RZ, RZ, -R13 ;  /* 0x000000ffff177224 */ /* 0x000fe400078e0a0d */
[----:B------:R-:W-:Y:S01]  /*0f30*/  IMAD R13, R24, R19, R16 ;  /* 0x00000013180d7224 */ /* 0x000fe200078e0210 */
[----:B------:R-:W-:Y:S01]  /*0f40*/  IABS R19, R38 ;  /* 0x0000002600137213 */ /* 0x000fe20000000000 */
[----:B------:R-:W-:-:S04]  /*0f50*/  IMAD.HI.U32 R10, R5, R25, RZ ;  /* 0x00000019050a7227 */ /* 0x000fc800078e00ff */
[--C-:B------:R-:W-:Y:S01]  /*0f60*/  @!P2 IMAD.IADD R2, R2, 0x1, -R24.reuse ;  /* 0x000000010202a824 */ /* 0x100fe200078e0a18 */
[C---:B------:R-:W-:Y:S01]  /*0f70*/  ISETP.GT.U32.AND P2, PT, R24.reuse, R11, PT ;  /* 0x0000000b1800720c */ /* 0x040fe20003f44070 */
[--C-:B------:R-:W-:Y:S01]  /*0f80*/  @!P3 IMAD.IADD R9, R9, 0x1, -R24.reuse ;  /* 0x000000010909b824 */ /* 0x100fe200078e0a18 */
[C---:B------:R-:W-:Y:S01]  /*0f90*/  ISETP.GT.U32.AND P3, PT, R24.reuse, R14, PT ;  /* 0x0000000e1800720c */ /* 0x040fe20003f64070 */
[----:B------:R-:W-:Y:S01]  /*0fa0*/  @!P6 IMAD.IADD R3, R3, 0x1, -R24 ;  /* 0x000000010303e824 */ /* 0x000fe200078e0a18 */
[C---:B------:R-:W-:Y:S01]  /*0fb0*/  ISETP.GT.U32.AND P6, PT, R24.reuse, R13, PT ;  /* 0x0000000d1800720c */ /* 0x040fe20003fc4070 */
[----:B------:R-:W-:Y:S02]  /*0fc0*/  IMAD.MOV R10, RZ, RZ, -R10 ;  /* 0x000000ffff0a7224 */ /* 0x000fe400078e0a0a */
[C---:B------:R-:W-:Y:S01]  /*0fd0*/  IMAD R15, R24.reuse, R23, R22 ;  /* 0x00000017180f7224 */ /* 0x040fe200078e0216 */
[----:B------:R-:W-:Y:S01]  /*0fe0*/  IABS R22, R40 ;  /* 0x0000002800167213 */ /* 0x000fe20000000000 */
[----:B------:R-:W-:Y:S01]  /*0ff0*/  IMAD R16, R24, R10, R25 ;  /* 0x0000000a18107224 */ /* 0x000fe200078e0219 */
[----:B------:R-:W-:Y:S01]  /*1000*/  IABS R25, R41 ;  /* 0x0000002900197213 */ /* 0x000fe20000000000 */
[----:B------:R-:W-:-:S04]  /*1010*/  IMAD.HI.U32 R10, R5, R20, RZ ;  /* 0x00000014050a7227 */ /* 0x000fc800078e00ff */
[----:B------:R-:W-:-:S04]  /*1020*/  IMAD.HI.U32 R12, R5, R22, RZ ;  /* 0x00000016050c7227 */ /* 0x000fc800078e00ff */
[----:B------:R-:W-:-:S04]  /*1030*/  IMAD.HI.U32 R17, R5, R25, RZ ;  /* 0x0000001905117227 */ /* 0x000fc800078e00ff */
[--C-:B------:R-:W-:Y:S01]  /*1040*/  @!P2 IMAD.IADD R11, R11, 0x1, -R24.reuse ;  /* 0x000000010b0ba824 */ /* 0x100fe200078e0a18 */
[----:B------:R-:W-:Y:S01]  /*1050*/  ISETP.GT.U32.AND P2, PT, R24, R15, PT ;  /* 0x0000000f1800720c */ /* 0x000fe20003f44070 */
[----:B------:R-:W-:Y:S01]  /*1060*/  @!P3 IMAD.IADD R14, R14, 0x1, -R24 ;  /* 0x000000010e0eb824 */ /* 0x000fe200078e0a18 */
[C---:B------:R-:W-:Y:S01]  /*1070*/  ISETP.GT.U32.AND P3, PT, R24.reuse, R2, PT ;  /* 0x000000021800720c */ /* 0x040fe20003f64070 */
[----:B------:R-:W-:Y:S02]  /*1080*/  IMAD.MOV R23, RZ, RZ, -R12 ;  /* 0x000000ffff177224 */ /* 0x000fe400078e0a0c */
[----:B------:R-:W-:Y:S01]  /*1090*/  @!P6 IMAD.IADD R13, R13, 0x1, -R24 ;  /* 0x000000010d0de824 */ /* 0x000fe200078e0a18 */
[----:B------:R-:W-:Y:S01]  /*10a0*/  ISETP.GT.U32.AND P6, PT, R24, R8, PT ;  /* 0x000000081800720c */ /* 0x000fe20003fc4070 */
[----:B------:R-:W-:Y:S02]  /*10b0*/  IMAD.MOV R21, RZ, RZ, -R10 ;  /* 0x000000ffff157224 */ /* 0x000fe400078e0a0a */
[----:B------:R-:W-:-:S02]  /*10c0*/  IMAD.MOV R10, RZ, RZ, -R17 ;  /* 0x000000ffff0a7224 */ /* 0x000fc400078e0a11 */
[----:B------:R-:W-:Y:S02]  /*10d0*/  IMAD R17, R24, R23, R22 ;  /* 0x0000001718117224 */ /* 0x000fe400078e0216 */
[----:B------:R-:W-:Y:S02]  /*10e0*/  IMAD.MOV.U32 R22, RZ, RZ, R18 ;  /* 0x000000ffff167224 */ /* 0x000fe400078e0012 */
[----:B------:R-:W-:-:S04]  /*10f0*/  IMAD.HI.U32 R7, R5, R19, RZ ;  /* 0x0000001305077227 */ /* 0x000fc800078e00ff */
[----:B------:R-:W-:Y:S01]  /*1100*/  @!P5 IMAD.MOV R22, RZ, RZ, -R22 ;  /* 0x000000ffff16d224 */ /* 0x000fe200078e0a16 */
[C---:B------:R-:W-:Y:S01]  /*1110*/  ISETP.GT.U32.AND P5, PT, R24.reuse, R13, PT ;  /* 0x0000000d1800720c */ /* 0x040fe20003fa4070 */
[----:B------:R-:W-:Y:S01]  /*1120*/  @!P4 IMAD.MOV R6, RZ, RZ, -R6 ;  /* 0x000000ffff06c224 */ /* 0x000fe200078e0a06 */
[----:B------:R-:W-:Y:S01]  /*1130*/  ISETP.GT.U32.AND P4, PT, R24, R11, PT ;  /* 0x0000000b1800720c */ /* 0x000fe20003f84070 */
[----:B------:R-:W-:-:S04]  /*1140*/  IMAD.HI.U32 R5, R5, R28, RZ ;  /* 0x0000001c05057227 */ /* 0x000fc800078e00ff */
[--C-:B------:R-:W-:Y:S01]  /*1150*/  @!P2 IMAD.IADD R15, R15, 0x1, -R24.reuse ;  /* 0x000000010f0fa824 */ /* 0x100fe200078e0a18 */
[----:B------:R-:W-:Y:S01]  /*1160*/  ISETP.GT.U32.AND P2, PT, R24, R3, PT ;  /* 0x000000031800720c */ /* 0x000fe20003f44070 */
[--C-:B------:R-:W-:Y:S01]  /*1170*/  @!P3 IMAD.IADD R2, R2, 0x1, -R24.reuse ;  /* 0x000000010202b824 */ /* 0x100fe200078e0a18 */
[----:B------:R-:W-:Y:S01]  /*1180*/  ISETP.GT.U32.AND P3, PT, R24, R9, PT ;  /* 0x000000091800720c */ /* 0x000fe20003f64070 */
[----:B------:R-:W-:Y:S02]  /*1190*/  IMAD.MOV R7, RZ, RZ, -R7 ;  /* 0x000000ffff077224 */ /* 0x000fe400078e0a07 */
[----:B------:R-:W-:Y:S01]  /*11a0*/  @!P6 IMAD.IADD R8, R8, 0x1, -R24 ;  /* 0x000000010808e824 */ /* 0x000fe200078e0a18 */
[C---:B------:R-:W-:Y:S01]  /*11b0*/  ISETP.GT.U32.AND P6, PT, R24.reuse, R14, PT ;  /* 0x0000000e1800720c */ /* 0x040fe20003fc4070 */
[----:B------:R-:W-:Y:S02]  /*11c0*/  IMAD.MOV R29, RZ, RZ, -R5 ;  /* 0x000000ffff1d7224 */ /* 0x000fe400078e0a05 */
[----:B------:R-:W-:-:S02]  /*11d0*/  IMAD R5, R24, R7, R19 ;  /* 0x0000000718057224 */ /* 0x000fc400078e0213 */
[C---:B------:R-:W-:Y:S02]  /*11e0*/  IMAD R19, R24.reuse, R10, R25 ;  /* 0x0000000a18137224 */ /* 0x040fe400078e0219 */
[----:B------:R-:W-:Y:S01]  /*11f0*/  @!P0 IMAD.MOV R8, RZ, RZ, -R8 ;  /* 0x000000ffff088224 */ /* 0x000fe200078e0a08 */
[C---:B------:R-:W-:Y:S01]  /*1200*/  ISETP.GT.U32.AND P0, PT, R24.reuse, R15, PT ;  /* 0x0000000f1800720c */ /* 0x040fe20003f04070 */
[C---:B------:R-:W-:Y:S02]  /*1210*/  IMAD R7, R24.reuse, R21, R20 ;  /* 0x0000001518077224 */ /* 0x040fe400078e0214 */
[----:B------:R-:W-:Y:S02]  /*1220*/  IMAD.MOV.U32 R10, RZ, RZ, R2 ;  /* 0x000000ffff0a7224 */ /* 0x000fe400078e0002 */
[--C-:B------:R-:W-:Y:S01]  /*1230*/  @!P5 IMAD.IADD R13, R13, 0x1, -R24.reuse ;  /* 0x000000010d0dd824 */ /* 0x100fe200078e0a18 */
[C---:B------:R-:W-:Y:S01]  /*1240*/  ISETP.GT.U32.AND P5, PT, R24.reuse, R19, PT ;  /* 0x000000131800720c */ /* 0x040fe20003fa4070 */
[----:B------:R-:W-:Y:S01]  /*1250*/  @!P4 IMAD.IADD R11, R11, 0x1, -R24 ;  /* 0x000000010b0bc824 */ /* 0x000fe200078e0a18 */
[C---:B------:R-:W-:Y:S01]  /*1260*/  ISETP.GT.U32.AND P4, PT, R24.reuse, R17, PT ;  /* 0x000000111800720c */ /* 0x040fe20003f84070 */
[----:B------:R-:W-:Y:S01]  /*1270*/  @!P1 IMAD.MOV R10, RZ, RZ, -R10 ;  /* 0x000000ffff0a9224 */ /* 0x000fe200078e0a0a */
[----:B------:R-:W1:Y:S01]  /*1280*/  LDS R2, [UR10] ;  /* 0x0000000aff027984 */ /* 0x000e620008000800 */
[--C-:B------:R-:W-:Y:S01]  /*1290*/  @!P2 IMAD.IADD R3, R3, 0x1, -R24.reuse ;  /* 0x000000010303a824 */ /* 0x100fe200078e0a18 */
[C---:B------:R-:W-:Y:S01]  /*12a0*/  ISETP.GT.U32.AND P1, PT, R24.reuse, R16, PT ;  /* 0x000000101800720c */ /* 0x040fe20003f24070 */
[----:B------:R-:W-:Y:S01]  /*12b0*/  @!P3 IMAD.IADD R9, R9, 0x1, -R24 ;  /* 0x000000010909b824 */ /* 0x000fe200078e0a18 */
[C---:B------:R-:W-:Y:S01]  /*12c0*/  ISETP.GT.U32.AND P2, PT, R24.reuse, R5, PT ;  /* 0x000000051800720c */ /* 0x040fe20003f44070 */
[C---:B------:R-:W-:Y:S01]  /*12d0*/  IMAD R20, R24.reuse, R29, R28 ;  /* 0x0000001d18147224 */ /* 0x040fe200078e021c */
[----:B------:R-:W-:Y:S01]  /*12e0*/  ISETP.GT.U32.AND P3, PT, R24, R7, PT ;  /* 0x000000071800720c */ /* 0x000fe20003f64070 */
[--C-:B------:R-:W-:Y:S01]  /*12f0*/  @!P0 IMAD.IADD R15, R15, 0x1, -R24.reuse ;  /* 0x000000010f0f8824 */ /* 0x100fe200078e0a18 */
[----:B------:R-:W-:Y:S01]  /*1300*/  ISETP.GE.AND P0, PT, R31, RZ, PT ;  /* 0x000000ff1f00720c */ /* 0x000fe20003f06270 */
[--C-:B------:R-:W-:Y:S01]  /*1310*/  @!P6 IMAD.IADD R14, R14, 0x1, -R24.reuse ;  /* 0x000000010e0ee824 */ /* 0x100fe200078e0a18 */
[----:B------:R-:W-:Y:S01]  /*1320*/  ISETP.GT.U32.AND P6, PT, R24, R20, PT ;  /* 0x000000141800720c */ /* 0x000fe20003fc4070 */
[--C-:B------:R-:W-:Y:S01]  /*1330*/  @!P5 IMAD.IADD R19, R19, 0x1, -R24.reuse ;  /* 0x000000011313d824 */ /* 0x100fe200078e0a18 */
[----:B------:R-:W-:Y:S01]  /*1340*/  ISETP.GE.AND P5, PT, R36, RZ, PT ;  /* 0x000000ff2400720c */ /* 0x000fe20003fa6270 */
[--C-:B------:R-:W-:Y:S01]  /*1350*/  @!P4 IMAD.IADD R17, R17, 0x1, -R24.reuse ;  /* 0x000000011111c824 */ /* 0x100fe200078e0a18 */
[----:B------:R-:W-:Y:S01]  /*1360*/  ISETP.GE.AND P4, PT, R35, RZ, PT ;  /* 0x000000ff2300720c */ /* 0x000fe20003f86270 */
[--C-:B------:R-:W-:Y:S01]  /*1370*/  @!P1 IMAD.IADD R16, R16, 0x1, -R24.reuse ;  /* 0x0000000110109824 */ /* 0x100fe200078e0a18 */
[----:B------:R-:W-:Y:S01]  /*1380*/  ISETP.GE.AND P1, PT, R32, RZ, PT ;  /* 0x000000ff2000720c */ /* 0x000fe20003f26270 */
[--C-:B------:R-:W-:Y:S01]  /*1390*/  @!P2 IMAD.IADD R5, R5, 0x1, -R24.reuse ;  /* 0x000000010505a824 */ /* 0x100fe200078e0a18 */
[----:B------:R-:W-:Y:S01]  /*13a0*/  ISETP.GE.AND P2, PT, R33, RZ, PT ;  /* 0x000000ff2100720c */ /* 0x000fe20003f46270 */
[----:B------:R-:W-:Y:S01]  /*13b0*/  @!P3 IMAD.IADD R7, R7, 0x1, -R24 ;  /* 0x000000010707b824 */ /* 0x000fe200078e0a18 */
[----:B------:R-:W-:Y:S01]  /*13c0*/  ISETP.GE.AND P3, PT, R34, RZ, PT ;  /* 0x000000ff2200720c */ /* 0x000fe20003f66270 */
[----:B------:R-:W-:-:S02]  /*13d0*/  IMAD.MOV.U32 R12, RZ, RZ, R3 ;  /* 0x000000ffff0c7224 */ /* 0x000fc400078e0003 */
[----:B------:R-:W-:Y:S01]  /*13e0*/  @!P6 IMAD.IADD R20, R20, 0x1, -R24 ;  /* 0x000000011414e824 */ /* 0x000fe200078e0a18 */
[C---:B------:R-:W-:Y:S01]  /*13f0*/  ISETP.GT.U32.AND P6, PT, R24.reuse, R19, PT ;  /* 0x000000131800720c */ /* 0x040fe20003fc4070 */
[----:B------:R-:W-:Y:S01]  /*1400*/  @!P0 IMAD.MOV R12, RZ, RZ, -R12 ;  /* 0x000000ffff0c8224 */ /* 0x000fe200078e0a0c */
[C---:B------:R-:W-:Y:S01]  /*1410*/  ISETP.GT.U32.AND P0, PT, R24.reuse, R16, PT ;  /* 0x000000101800720c */ /* 0x040fe20003f04070 */
[----:B------:R-:W-:Y:S01]  /*1420*/  @!P5 IMAD.MOV R15, RZ, RZ, -R15 ;  /* 0x000000ffff0fd224 */ /* 0x000fe200078e0a0f */
[----:B------:R-:W-:Y:S01]  /*1430*/  ISETP.GE.AND P5, PT, R37, RZ, PT ;  /* 0x000000ff2500720c */ /* 0x000fe20003fa6270 */
[----:B------:R-:W-:Y:S01]  /*1440*/  @!P4 IMAD.MOV R14, RZ, RZ, -R14 ;  /* 0x000000ffff0ec224 */ /* 0x000fe200078e0a0e */
[----:B------:R-:W-:Y:S01]  /*1450*/  BAR.SYNC.DEFER_BLOCKING 0x0 ;  /* 0x0000000000007b1d */ /* 0x000fe20000010000 */
[C---:B------:R-:W-:Y:S01]  /*1460*/  ISETP.GT.U32.AND P4, PT, R24.reuse, R20, PT ;  /* 0x000000141800720c */ /* 0x040fe20003f84070 */
[----:B------:R-:W-:Y:S01]  /*1470*/  @!P1 IMAD.MOV R9, RZ, RZ, -R9 ;  /* 0x000000ffff099224 */ /* 0x000fe200078e0a09 */
[C---:B------:R-:W-:Y:S01]  /*1480*/  ISETP.GT.U32.AND P1, PT, R24.reuse, R5, PT ;  /* 0x000000051800720c */ /* 0x040fe20003f24070 */
[----:B------:R-:W-:Y:S01]  /*1490*/  @!P2 IMAD.MOV R11, RZ, RZ, -R11 ;  /* 0x000000ffff0ba224 */ /* 0x000fe200078e0a0b */
[C---:B------:R-:W-:Y:S01]  /*14a0*/  ISETP.GT.U32.AND P2, PT, R24.reuse, R7, PT ;  /* 0x000000071800720c */ /* 0x040fe20003f44070 */
[----:B------:R-:W-:Y:S01]  /*14b0*/  @!P3 IMAD.MOV R13, RZ, RZ, -R13 ;  /* 0x000000ffff0db224 */ /* 0x000fe200078e0a0d */
[----:B------:R-:W-:Y:S01]  /*14c0*/  ISETP.GT.U32.AND P3, PT, R24, R17, PT ;  /* 0x000000111800720c */ /* 0x000fe20003f64070 */
[--C-:B------:R-:W-:Y:S01]  /*14d0*/  @!P6 IMAD.IADD R19, R19, 0x1, -R24.reuse ;  /* 0x000000011313e824 */ /* 0x100fe200078e0a18 */
[----:B------:R-:W-:Y:S01]  /*14e0*/  ISETP.GE.AND P6, PT, R30, RZ, PT ;  /* 0x000000ff1e00720c */ /* 0x000fe20003fc6270 */
[----:B------:R-:W-:Y:S01]  /*14f0*/  @!P0 IMAD.IADD R16, R16, 0x1, -R24 ;  /* 0x0000000110108824 */ /* 0x000fe200078e0a18 */
[----:B-1----:R-:W-:-:S02]  /*1500*/  R2UR UR31, R2 ;  /* 0x00000000021f72ca */ /* 0x002fc400000e0000 */
[----:B------:R-:W1:Y:S01]  /*1510*/  LDC.64 R2, c[0x0][0x3a8] ;  /* 0x0000ea00ff027b82 */ /* 0x000e620000000a00 */
[----:B------:R-:W-:Y:S01]  /*1520*/  @!P5 IMAD.MOV R16, RZ, RZ, -R16 ;  /* 0x000000ffff10d224 */ /* 0x000fe200078e0a10 */
[----:B------:R-:W-:Y:S01]  /*1530*/  ISETP.GE.AND P5, PT, R62, RZ, PT ;  /* 0x000000ff3e00720c */ /* 0x000fe20003fa6270 */
[--C-:B------:R-:W-:Y:S01]  /*1540*/  @!P4 IMAD.IADD R20, R20, 0x1, -R24.reuse ;  /* 0x000000011414c824 */ /* 0x100fe200078e0a18 */
[----:B------:R-:W-:Y:S01]  /*1550*/  ISETP.NE.AND P4, PT, R26, RZ, PT ;  /* 0x000000ff1a00720c */ /* 0x000fe20003f85270 */
[--C-:B------:R-:W-:Y:S01]  /*1560*/  @!P1 IMAD.IADD R5, R5, 0x1, -R24.reuse ;  /* 0x0000000105059824 */ /* 0x100fe200078e0a18 */
[----:B------:R-:W-:Y:S01]  /*1570*/  ISETP.GE.AND P0, PT, R38, RZ, PT ;  /* 0x000000ff2600720c */ /* 0x000fe20003f06270 */
[--C-:B------:R-:W-:Y:S01]  /*1580*/  @!P2 IMAD.IADD R7, R7, 0x1, -R24.reuse ;  /* 0x000000010707a824 */ /* 0x100fe200078e0a18 */
[----:B------:R-:W-:Y:S01]  /*1590*/  ISETP.GE.AND P1, PT, R39, RZ, PT ;  /* 0x000000ff2700720c */ /* 0x000fe20003f26270 */
[----:B------:R-:W-:Y:S01]  /*15a0*/  @!P3 IMAD.IADD R17, R17, 0x1, -R24 ;  /* 0x000000011111b824 */ /* 0x000fe200078e0a18 */
[----:B------:R-:W-:Y:S01]  /*15b0*/  ISETP.GE.AND P2, PT, R40, RZ, PT ;  /* 0x000000ff2800720c */ /* 0x000fe20003f46270 */
[----:B------:R-:W-:Y:S01]  /*15c0*/  IMAD.MOV.U32 R18, RZ, RZ, R5 ;  /* 0x000000ffff127224 */ /* 0x000fe200078e0005 */
[----:B------:R-:W-:Y:S01]  /*15d0*/  ISETP.GE.AND P3, PT, R41, RZ, PT ;  /* 0x000000ff2900720c */ /* 0x000fe20003f66270 */
[----:B------:R-:W-:Y:S01]  /*15e0*/  @!P6 IMAD.MOV R20, RZ, RZ, -R20 ;  /* 0x000000ffff14e224 */ /* 0x000fe200078e0a14 */
[----:B------:R-:W-:Y:S01]  /*15f0*/  LOP3.LUT R5, RZ, R27, RZ, 0x33, !PT ;  /* 0x0000001bff057212 */ /* 0x000fe200078e33ff */
[----:B------:R-:W-:-:S02]  /*1600*/  @!P5 IMAD.MOV R4, RZ, RZ, -R4 ;  /* 0x000000ffff04d224 */ /* 0x000fc400078e0a04 */
[----:B------:R-:W-:Y:S02]  /*1610*/  @!P4 LOP3.LUT R4, RZ, R26, RZ, 0x33, !PT ;  /* 0x0000001aff04c212 */ /* 0x000fe400078e33ff */
[----:B------:R-:W-:Y:S01]  /*1620*/  @!P0 IMAD.MOV R18, RZ, RZ, -R18 ;  /* 0x000000ffff128224 */ /* 0x000fe200078e0a12 */
[----:B------:R-:W-:Y:S01]  /*1630*/  ISETP.NE.AND P0, PT, R27, RZ, PT ;  /* 0x000000ff1b00720c */ /* 0x000fe20003f05270 */
[----:B------:R-:W-:Y:S02]  /*1640*/  @!P1 IMAD.MOV R7, RZ, RZ, -R7 ;  /* 0x000000ffff079224 */ /* 0x000fe400078e0a07 */
[----:B------:R-:W-:Y:S01]  /*1650*/  @!P2 IMAD.MOV R17, RZ, RZ, -R17 ;  /* 0x000000ffff11a224 */ /* 0x000fe200078e0a11 */
[C---:B------:R-:W-:Y:S01]  /*1660*/  SEL R124, R5.reuse, R6, !P0 ;  /* 0x00000006057c7207 */ /* 0x040fe20004000000 */
[----:B------:R-:W-:Y:S01]  /*1670*/  @!P3 IMAD.MOV R19, RZ, RZ, -R19 ;  /* 0x000000ffff13b224 */ /* 0x000fe200078e0a13 */
[C---:B------:R-:W-:Y:S01]  /*1680*/  SEL R123, R5.reuse, R8, !P0 ;  /* 0x00000008057b7207 */ /* 0x040fe20004000000 */
[----:B----4-:R-:W-:Y:S01]  /*1690*/  IMAD R133, R4, UR5, RZ ;  /* 0x0000000504857c24 */ /* 0x010fe2000f8e02ff */
[C---:B------:R-:W-:Y:S01]  /*16a0*/  SEL R122, R5.reuse, R10, !P0 ;  /* 0x0000000a057a7207 */ /* 0x040fe20004000000 */
[----:B-1----:R-:W-:Y:S01]  /*16b0*/  IMAD R150, R2, 0xc, RZ ;  /* 0x0000000c02967824 */ /* 0x002fe200078e02ff */
[----:B------:R-:W-:Y:S01]  /*16c0*/  SEL R121, R5, R12, !P0 ;  /* 0x0000000c05797207 */ /* 0x000fe20004000000 */
[----:B------:R-:W-:Y:S01]  /*16d0*/  IMAD.SHL.U32 R63, R133, 0x4, RZ ;  /* 0x00000004853f7824 */ /* 0x000fe200078e00ff */
[----:B------:R-:W-:Y:S01]  /*16e0*/  SEL R120, R5, R9, !P0 ;  /* 0x0000000905787207 */ /* 0x000fe20004000000 */
[----:B------:R-:W-:Y:S01]  /*16f0*/  VIADD R6, R141, 0xfffffffe ;  /* 0xfffffffe8d067836 */ /* 0x000fe20000000000 */
[C---:B------:R-:W-:Y:S01]  /*1700*/  SEL R119, R5.reuse, R11, !P0 ;  /* 0x0000000b05777207 */ /* 0x040fe20004000000 */
[----:B------:R-:W-:Y:S01]  /*1710*/  IMAD R135, R64, R3, RZ ;  /* 0x0000000340877224 */ /* 0x000fe200078e02ff */
[C---:B------:R-:W-:Y:S01]  /*1720*/  SEL R118, R5.reuse, R13, !P0 ;  /* 0x0000000d05767207 */ /* 0x040fe20004000000 */
[C---:B------:R-:W-:Y:S01]  /*1730*/  IMAD R148, R2.reuse, 0x14, RZ ;  /* 0x0000001402947824 */ /* 0x040fe200078e02ff */
[C---:B------:R-:W-:Y:S01]  /*1740*/  SEL R117, R5.reuse, R14, !P0 ;  /* 0x0000000e05757207 */ /* 0x040fe20004000000 */
[C---:B------:R-:W-:Y:S01]  /*1750*/  IMAD.SHL.U32 R39, R2.reuse, 0x4, RZ ;  /* 0x0000000402277824 */ /* 0x040fe200078e00ff */
[C---:B------:R-:W-:Y:S01]  /*1760*/  SEL R116, R5.reuse, R15, !P0 ;  /* 0x0000000f05747207 */ /* 0x040fe20004000000 */
[C---:B------:R-:W-:Y:S01]  /*1770*/  IMAD R9, R2.reuse, 0x5, RZ ;  /* 0x0000000502097824 */ /* 0x040fe200078e02ff */
[C---:B------:R-:W-:Y:S01]  /*1780*/  SEL R115, R5.reuse, R16, !P0 ;  /* 0x0000001005737207 */ /* 0x040fe20004000000 */
[C---:B------:R-:W-:Y:S01]  /*1790*/  IMAD R11, R2.reuse, 0x6, RZ ;  /* 0x00000006020b7824 */ /* 0x040fe200078e02ff */
[C---:B------:R-:W-:Y:S01]  /*17a0*/  SEL R114, R5.reuse, R18, !P0 ;  /* 0x0000001205727207 */ /* 0x040fe20004000000 */
[C---:B------:R-:W-:Y:S01]  /*17b0*/  IMAD R146, R2.reuse, 0x18, RZ ;  /* 0x0000001802927824 */ /* 0x040fe200078e02ff */
[----:B------:R-:W-:Y:S01]  /*17c0*/  SEL R113, R5, R7, !P0 ;  /* 0x0000000705717207 */ /* 0x000fe20004000000 */
[----:B------:R-:W-:Y:S01]  /*17d0*/  VIADD R7, R141, 0xfffffffb ;  /* 0xfffffffb8d077836 */ /* 0x000fe20000000000 */
[C---:B------:R-:W-:Y:S01]  /*17e0*/  SEL R112, R5.reuse, R17, !P0 ;  /* 0x0000001105707207 */ /* 0x040fe20004000000 */
[C---:B------:R-:W-:Y:S01]  /*17f0*/  IMAD R144, R2.reuse, 0x7, RZ ;  /* 0x0000000702907824 */ /* 0x040fe200078e02ff */
[C---:B------:R-:W-:Y:S01]  /*1800*/  SEL R111, R5.reuse, R19, !P0 ;  /* 0x00000013056f7207 */ /* 0x040fe20004000000 */
[C---:B------:R-:W-:Y:S01]  /*1810*/  IMAD R142, R2.reuse, 0x1c, RZ ;  /* 0x0000001c028e7824 */ /* 0x040fe200078e02ff */
[C---:B------:R-:W-:Y:S01]  /*1820*/  SEL R110, R5.reuse, R20, !P0 ;  /* 0x00000014056e7207 */ /* 0x040fe20004000000 */
[C---:B------:R-:W-:Y:S01]  /*1830*/  IMAD.SHL.U32 R140, R2.reuse, 0x8, RZ ;  /* 0x00000008028c7824 */ /* 0x040fe200078e00ff */
[----:B------:R-:W-:Y:S01]  /*1840*/  SEL R109, R5, R22, !P0 ;  /* 0x00000016056d7207 */ /* 0x000fe20004000000 */
[----:B------:R-:W-:Y:S01]  /*1850*/  VIADD R5, R141, 0xffffffff ;  /* 0xffffffff8d057836 */ /* 0x000fe20000000000 */
[----:B------:R-:W-:Y:S01]  /*1860*/  IADD3 R36, P1, PT, R63, UR20, RZ ;  /* 0x000000143f247c10 */ /* 0x000fe2000ff3e0ff */
[C---:B------:R-:W-:Y:S01]  /*1870*/  IMAD R138, R2.reuse, 0x9, RZ ;  /* 0x00000009028a7824 */ /* 0x040fe200078e02ff */
[----:B------:R-:W-:Y:S01]  /*1880*/  ISETP.GE.U32.AND P0, PT, R7, 0x7fffffdc, PT ;  /* 0x7fffffdc0700780c */ /* 0x000fe20003f06070 */
[C---:B------:R-:W-:Y:S01]  /*1890*/  IMAD R7, R2.reuse, 0x3, RZ ;  /* 0x0000000302077824 */ /* 0x040fe200078e02ff */
[----:B------:R-:W-:Y:S01]  /*18a0*/  ISETP.GE.U32.AND P3, PT, R5, 0x7fffffe0, PT ;  /* 0x7fffffe00500780c */ /* 0x000fe20003f66070 */
[----:B------:R-:W-:Y:S01]  /*18b0*/  VIADD R5, R141, 0xfffffffd ;  /* 0xfffffffd8d057836 */ /* 0x000fe20000000000 */
[----:B------:R-:W-:Y:S01]  /*18c0*/  LEA.HI.X.SX32 R37, R133, UR21, 0x2, P1 ;  /* 0x0000001585257c11 */ /* 0x000fe200088f16ff */
[----:B------:R-:W-:Y:S01]  /*18d0*/  IMAD R55, R2, 0x24, RZ ;  /* 0x0000002402377824 */ /* 0x000fe200078e02ff */
[-C--:B------:R-:W-:Y:S01]  /*18e0*/  IADD3 R42, P4, PT, R150, R36.reuse, RZ ;  /* 0x00000024962a7210 */ /* 0x080fe20007f9e0ff */
[C---:B------:R-:W-:Y:S01]  /*18f0*/  IMAD R136, R2.reuse, 0xa, RZ ;  /* 0x0000000a02887824 */ /* 0x040fe200078e02ff */
[----:B------:R-:W-:Y:S01]  /*1900*/  ISETP.GE.U32.AND P5, PT, R5, 0x7fffffde, PT ;  /* 0x7fffffde0500780c */ /* 0x000fe20003fa6070 */
[----:B------:R-:W-:Y:S01]  /*1910*/  IMAD.SHL.U32 R5, R2, 0x2, RZ ;  /* 0x0000000202057824 */ /* 0x000fe200078e00ff */
[----:B------:R-:W-:Y:S01]  /*1920*/  ISETP.GE.U32.AND P2, PT, R6, 0x7fffffdf, PT ;  /* 0x7fffffdf0600780c */ /* 0x000fe20003f46070 */
[----:B------:R-:W-:Y:S01]  /*1930*/  VIADD R6, R141, 0xfffffffc ;  /* 0xfffffffc8d067836 */ /* 0x000fe20000000000 */
[CC--:B------:R-:W-:Y:S01]  /*1940*/  LEA R40, P1, R2.reuse, R36.reuse, 0x3 ;  /* 0x0000002402287211 */ /* 0x0c0fe200078218ff */
[C---:B------:R-:W-:Y:S01]  /*1950*/  IMAD R57, R2.reuse, 0x28, RZ ;  /* 0x0000002802397824 */ /* 0x040fe200078e02ff */
[-C--:B------:R-:W-:Y:S01]  /*1960*/  LEA.HI.X.SX32 R43, R7, R37.reuse, 0x2, P4 ;  /* 0x00000025072b7211 */ /* 0x080fe200020f16ff */
[C---:B------:R-:W-:Y:S01]  /*1970*/  IMAD R134, R2.reuse, 0xb, RZ ;  /* 0x0000000b02867824 */ /* 0x040fe200078e02ff */
[----:B------:R-:W-:Y:S01]  /*1980*/  LEA R162, P4, R135, UR22, 0x2 ;  /* 0x0000001687a27c11 */ /* 0x000fe2000f8810ff */
[C---:B------:R-:W-:Y:S01]  /*1990*/  IMAD R59, R2.reuse, 0x2c, RZ ;  /* 0x0000002c023b7824 */ /* 0x040fe200078e02ff */
[----:B------:R-:W-:Y:S01]  /*19a0*/  LEA.HI.X.SX32 R41, R5, R37, 0x2, P1 ;  /* 0x0000002505297211 */ /* 0x000fe200008f16ff */
[----:B------:R-:W-:Y:S01]  /*19b0*/  IMAD R97, R2, 0x30, RZ ;  /* 0x0000003002617824 */ /* 0x000fe200078e02ff */
[----:B------:R-:W-:Y:S01]  /*19c0*/  ISETP.GE.U32.AND P6, PT, R6, 0x7fffffdd, PT ;  /* 0x7fffffdd0600780c */ /* 0x000fe20003fc6070 */
[----:B------:R-:W-:Y:S01]  /*19d0*/  IMAD R132, R2, 0xd, RZ ;  /* 0x0000000d02847824 */ /* 0x000fe200078e02ff */
[----:B------:R-:W-:Y:S01]  /*19e0*/  IADD3 R46, P1, PT, R148, R36, RZ ;  /* 0x00000024942e7210 */ /* 0x000fe20007f3e0ff */
[C---:B------:R-:W-:Y:S01]  /*19f0*/  IMAD R91, R2.reuse, 0x34, RZ ;  /* 0x00000034025b7824 */ /* 0x040fe200078e02ff */
[----:B------:R-:W-:Y:S01]  /*1a00*/  LEA.HI.X.SX32 R4, R135, UR23, 0x2, P4 ;  /* 0x0000001787047c11 */ /* 0x000fe2000a0f16ff */
[----:B------:R-:W-:-:S02]  /*1a10*/  IMAD R131, R2, 0xe, RZ ;  /* 0x0000000e02837824 */ /* 0x000fc400078e02ff */
[C---:B------:R-:W-:Y:S02]  /*1a20*/  IMAD R93, R2.reuse, 0x38, RZ ;  /* 0x00000038025d7824 */ /* 0x040fe400078e02ff */
[C---:B------:R-:W-:Y:S02]  /*1a30*/  IMAD R130, R2.reuse, 0xf, RZ ;  /* 0x0000000f02827824 */ /* 0x040fe400078e02ff */
[C---:B------:R-:W-:Y:S02]  /*1a40*/  IMAD R95, R2.reuse, 0x3c, RZ ;  /* 0x0000003c025f7824 */ /* 0x040fe400078e02ff */
[C---:B------:R-:W-:Y:S02]  /*1a50*/  IMAD.SHL.U32 R129, R2.reuse, 0x10, RZ ;  /* 0x0000001002817824 */ /* 0x040fe400078e00ff */
[C---:B------:R-:W-:Y:S02]  /*1a60*/  IMAD R128, R2.reuse, 0x11, RZ ;  /* 0x0000001102807824 */ /* 0x040fe400078e02ff */
[----:B------:R-:W-:-:S02]  /*1a70*/  IMAD R13, R2, 0x44, RZ ;  /* 0x00000044020d7824 */ /* 0x000fc400078e02ff */
[C---:B------:R-:W-:Y:S02]  /*1a80*/  IMAD R127, R2.reuse, 0x12, RZ ;  /* 0x00000012027f7824 */ /* 0x040fe400078e02ff */
[C---:B------:R-:W-:Y:S02]  /*1a90*/  IMAD R15, R2.reuse, 0x48, RZ ;  /* 0x00000048020f7824 */ /* 0x040fe400078e02ff */
[C---:B------:R-:W-:Y:S02]  /*1aa0*/  IMAD R126, R2.reuse, 0x13, RZ ;  /* 0x00000013027e7824 */ /* 0x040fe400078e02ff */
[C---:B------:R-:W-:Y:S02]  /*1ab0*/  IMAD R17, R2.reuse, 0x4c, RZ ;  /* 0x0000004c02117824 */ /* 0x040fe400078e02ff */
[C---:B------:R-:W-:Y:S02]  /*1ac0*/  IMAD R19, R2.reuse, 0x50, RZ ;  /* 0x0000005002137824 */ /* 0x040fe400078e02ff */
[----:B------:R-:W-:-:S02]  /*1ad0*/  IMAD R125, R2, 0x15, RZ ;  /* 0x00000015027d7824 */ /* 0x000fc400078e02ff */
[----:B------:R-:W-:Y:S01]  /*1ae0*/  IMAD R21, R2, 0x54, RZ ;  /* 0x0000005402157824 */ /* 0x000fe200078e02ff */
[----:B------:R-:W-:Y:S06]  /*1af0*/  BRA.U UP0, `(.L_x_5) ;  /* 0x0000000100187547 */ /* 0x000fec000b800000 */
[----:B------:R-:W-:Y:S01]  /*1b00*/  ELECT P4, URZ, PT ;  /* 0x0000000000ff782f */ /* 0x000fe20003880000 */
[----:B------:R-:W-:Y:S01]  /*1b10*/  IMAD.MOV.U32 R5, RZ, RZ, 0x1 ;  /* 0x00000001ff057424 */ /* 0x000fe200078e00ff */
[----:B------:R-:W-:Y:S01]  /*1b20*/  UMOV UR5, 0x40 ;  /* 0x0000004000057882 */ /* 0x000fe20000000000 */
[----:B------:R-:W-:Y:S01]  /*1b30*/  UVIRTCOUNT.DEALLOC.SMPOOL 0x80 ;  /* 0x000000800000784c */ /* 0x000fe20000000000 */
[----:B------:R-:W-:-:S09]  /*1b40*/  ULEA UR5, UR4, UR5, 0x18 ;  /* 0x0000000504057291 */ /* 0x000fd2000f8ec0ff */
[----:B------:R1:W-:Y:S03]  /*1b50*/  @P4 STS.U8 [UR5], R5 ;  /* 0x00000005ff004988 */ /* 0x0003e60008000005 */
.L_x_5:
[-C--:B------:R-:W-:Y:S01]  /*1b60*/  LEA.HI.X.SX32 R47, R9, R37.reuse, 0x2, P1 ;  /* 0x00000025092f7211 */ /* 0x080fe200008f16ff */
[----:B------:R-:W-:Y:S01]  /*1b70*/  IMAD R124, R124, UR7, RZ ;  /* 0x000000077c7c7c24 */ /* 0x000fe2000f8e02ff */
[-C--:B------:R-:W-:Y:S01]  /*1b80*/  IADD3 R48, P1, PT, R146, R36.reuse, RZ ;  /* 0x0000002492307210 */ /* 0x080fe20007f3e0ff */
[----:B------:R-:W-:Y:S01]  /*1b90*/  IMAD R123, R123, UR7, RZ ;  /* 0x000000077b7b7c24 */ /* 0x000fe2000f8e02ff */
[----:B------:R-:W-:Y:S01]  /*1ba0*/  USHF.L.U32 UR4, UR8, 0x15, URZ ;  /* 0x0000001508047899 */ /* 0x000fe200080006ff */
[----:B------:R-:W-:Y:S01]  /*1bb0*/  IMAD R122, R122, UR7, RZ ;  /* 0x000000077a7a7c24 */ /* 0x000fe2000f8e02ff */
[-C--:B------:R-:W-:Y:S01]  /*1bc0*/  LEA.HI.X.SX32 R49, R11, R37.reuse, 0x2, P1 ;  /* 0x000000250b317211 */ /* 0x080fe200008f16ff */
[----:B------:R-:W-:Y:S01]  /*1bd0*/  IMAD R121, R121, UR7, RZ ;  /* 0x0000000779797c24 */ /* 0x000fe2000f8e02ff */
[----:B------:R-:W-:Y:S01]  /*1be0*/  LEA R44, P1, R2, R36, 0x4 ;  /* 0x00000024022c7211 */ /* 0x000fe200078220ff */
[----:B------:R-:W-:Y:S01]  /*1bf0*/  IMAD R120, R120, UR7, RZ ;  /* 0x0000000778787c24 */ /* 0x000fe2000f8e02ff */
[----:B------:R-:W-:Y:S01]  /*1c00*/  LEA R82, P4, R124, R162, 0x2 ;  /* 0x000000a27c527211 */ /* 0x000fe200078810ff */
[----:B------:R-:W-:Y:S01]  /*1c10*/  IMAD R119, R119, UR7, RZ ;  /* 0x0000000777777c24 */ /* 0x000fe2000f8e02ff */
[CC--:B------:R-:W-:Y:S01]  /*1c20*/  LEA.HI.X.SX32 R45, R39.reuse, R37.reuse, 0x2, P1 ;  /* 0x00000025272d7211 */ /* 0x0c0fe200008f16ff */
[----:B------:R-:W-:Y:S01]  /*1c30*/  IMAD R118, R118, UR7, RZ ;  /* 0x0000000776767c24 */ /* 0x000fe2000f8e02ff */
[----:B------:R-:W-:Y:S01]  /*1c40*/  IADD3 R38, P1, PT, R39, R36, RZ ;  /* 0x0000002427267210 */ /* 0x000fe20007f3e0ff */
[----:B------:R-:W-:Y:S01]  /*1c50*/  IMAD R117, R117, UR7, RZ ;  /* 0x0000000775757c24 */ /* 0x000fe2000f8e02ff */
[----:B------:R-:W-:Y:S01]  /*1c60*/  LEA.HI.X.SX32 R83, R124, R4, 0x2, P4 ;  /* 0x000000047c537211 */ /* 0x000fe200020f16ff */
[----:B------:R-:W-:Y:S01]  /*1c70*/  IMAD R116, R116, UR7, RZ ;  /* 0x0000000774747c24 */ /* 0x000fe2000f8e02ff */
[-C--:B------:R-:W-:Y:S01]  /*1c80*/  LEA.HI.X.SX32 R39, R2, R37.reuse, 0x2, P1 ;  /* 0x0000002502277211 */ /* 0x080fe200008f16ff */
[----:B------:R-:W-:Y:S01]  /*1c90*/  IMAD R115, R115, UR7, RZ ;  /* 0x0000000773737c24 */ /* 0x000fe2000f8e02ff */
[-C--:B------:R-:W-:Y:S01]  /*1ca0*/  LEA R34, P1, R123, R162.reuse, 0x2 ;  /* 0x000000a27b227211 */ /* 0x080fe200078210ff */
[----:B------:R-:W-:Y:S01]  /*1cb0*/  IMAD R114, R114, UR7, RZ ;  /* 0x0000000772727c24 */ /* 0x000fe2000f8e02ff */
[----:B------:R-:W-:Y:S01]  /*1cc0*/  LEA R68, P4, R122, R162, 0x2 ;  /* 0x000000a27a447211 */ /* 0x000fe200078810ff */
[----:B------:R-:W-:Y:S01]  /*1cd0*/  IMAD R113, R113, UR7, RZ ;  /* 0x0000000771717c24 */ /* 0x000fe2000f8e02ff */
[----:B------:R-:W-:Y:S01]  /*1ce0*/  LEA.HI.X.SX32 R35, R123, R4, 0x2, P1 ;  /* 0x000000047b237211 */ /* 0x000fe200008f16ff */
        /* <DEDUP_REMOVED lines=8> */
[C---:B------:R-:W-:Y:S01]  /*1d70*/  IMAD R23, R2.reuse, 0x58, RZ ;  /* 0x0000005802177824 */ /* 0x040fe200078e02ff */
[C---:B------:R-:W-:Y:S01]  /*1d80*/  LEA R86, P1, R119.reuse, R162, 0x2 ;  /* 0x000000a277567211 */ /* 0x040fe200078210ff */
[----:B------:R-:W-:Y:S01]  /*1d90*/  IMAD R108, R2, 0x16, RZ ;  /* 0x00000016026c7824 */ /* 0x000fe200078e02ff */
[----:B------:R-:W-:Y:S01]  /*1da0*/  LEA.HI.X.SX32 R71, R120, R4, 0x2, P4 ;  /* 0x0000000478477211 */ /* 0x000fe200020f16ff */
[----:B------:R-:W-:Y:S01]  /*1db0*/  IMAD R27, R2, 0x60, RZ ;  /* 0x00000060021b7824 */ /* 0x000fe200078e02ff */
[----:B------:R-:W-:Y:S01]  /*1dc0*/  LEA R72, P4, R118, R162, 0x2 ;  /* 0x000000a276487211 */ /* 0x000fe200078810ff */
[C---:B------:R-:W-:Y:S01]  /*1dd0*/  IMAD R31, R2.reuse, 0x68, RZ ;  /* 0x00000068021f7824 */ /* 0x040fe200078e02ff */
[----:B------:R-:W-:Y:S01]  /*1de0*/  LEA.HI.X.SX32 R87, R119, R4, 0x2, P1 ;  /* 0x0000000477577211 */ /* 0x000fe200008f16ff */
[----:B------:R-:W-:Y:S01]  /*1df0*/  ULOP3.LUT UR4, UR4, 0x600000, URZ, 0xc0, !UPT ;  /* 0x0060000004047892 */ /* 0x000fe2000f8ec0ff */
[C---:B------:R-:W-:Y:S01]  /*1e00*/  LEA R152, P1, R117.reuse, R162, 0x2 ;  /* 0x000000a275987211 */ /* 0x040fe200078210ff */
[----:B------:R-:W-:Y:S01]  /*1e10*/  IMAD R25, R2, 0x5c, RZ ;  /* 0x0000005c02197824 */ /* 0x000fe200078e02ff */
[----:B------:R-:W-:Y:S01]  /*1e20*/  LEA.HI.X.SX32 R73, R118, R4, 0x2, P4 ;  /* 0x0000000476497211 */ /* 0x000fe200020f16ff */
[----:B------:R-:W-:Y:S01]  /*1e30*/  IMAD R105, R2, 0x1a, RZ ;  /* 0x0000001a02697824 */ /* 0x000fe200078e02ff */
[----:B------:R-:W-:Y:S01]  /*1e40*/  LEA R74, P4, R116, R162, 0x2 ;  /* 0x000000a2744a7211 */ /* 0x000fe200078810ff */
[----:B------:R-:W-:Y:S01]  /*1e50*/  UIADD3 UR11, UPT, UPT, UR31, UR4, URZ ;  /* 0x000000041f0b7290 */ /* 0x000fe2000fffe0ff */
[----:B------:R-:W-:Y:S01]  /*1e60*/  LEA.HI.X.SX32 R153, R117, R4, 0x2, P1 ;  /* 0x0000000475997211 */ /* 0x000fe200008f16ff */
[C---:B------:R-:W-:Y:S01]  /*1e70*/  IMAD R107, R2.reuse, 0x17, RZ ;  /* 0x00000017026b7824 */ /* 0x040fe200078e02ff */
[C---:B------:R-:W-:Y:S01]  /*1e80*/  LEA R156, P1, R115.reuse, R162, 0x2 ;  /* 0x000000a2739c7211 */ /* 0x040fe200078210ff */
[----:B------:R-:W-:Y:S01]  /*1e90*/  IMAD R29, R2, 0x64, RZ ;  /* 0x00000064021d7824 */ /* 0x000fe200078e02ff */
[----:B------:R-:W-:Y:S01]  /*1ea0*/  LEA.HI.X.SX32 R75, R116, R4, 0x2, P4 ;  /* 0x00000004744b7211 */ /* 0x000fe200020f16ff */
[----:B------:R-:W-:Y:S01]  /*1eb0*/  UIADD3 UR12, UPT, UPT, UR10, 0x2c000, URZ ;  /* 0x0002c0000a0c7890 */ /* 0x000fe2000fffe0ff */
[----:B------:R-:W-:Y:S01]  /*1ec0*/  LEA R76, P4, R114, R162, 0x2 ;  /* 0x000000a2724c7211 */ /* 0x000fe200078810ff */
[----:B------:R-:W-:Y:S01]  /*1ed0*/  IMAD R106, R2, 0x19, RZ ;  /* 0x00000019026a7824 */ /* 0x000fe200078e02ff */
[----:B------:R-:W-:Y:S01]  /*1ee0*/  LEA.HI.X.SX32 R157, R115, R4, 0x2, P1 ;  /* 0x00000004739d7211 */ /* 0x000fe200008f16ff */
[----:B------:R-:W-:Y:S01]  /*1ef0*/  STTM.x64 tmem[UR11], RZ ;  /* 0x000000ff000079ed */ /* 0x000fe2000834000b */
[C---:B------:R-:W-:Y:S01]  /*1f00*/  LEA R158, P1, R113.reuse, R162, 0x2 ;  /* 0x000000a2719e7211 */ /* 0x040fe200078210ff */
[----:B------:R-:W2:Y:S01]  /*1f10*/  FENCE.VIEW.ASYNC.T ;  /* 0x00000000000073c6 */ /* 0x000ea20000000200 */
[----:B------:R-:W-:Y:S01]  /*1f20*/  LEA.HI.X.SX32 R77, R114, R4, 0x2, P4 ;  /* 0x00000004724d7211 */ /* 0x000fe200020f16ff */
[----:B------:R-:W-:Y:S01]  /*1f30*/  IMAD R104, R2, 0x1b, RZ ;  /* 0x0000001b02687824 */ /* 0x000fe200078e02ff */
[----:B------:R-:W-:Y:S01]  /*1f40*/  LEA R78, P4, R112, R162, 0x2 ;  /* 0x000000a2704e7211 */ /* 0x000fe200078810ff */
[C---:B------:R-:W-:Y:S01]  /*1f50*/  IMAD R103, R2.reuse, 0x1d, RZ ;  /* 0x0000001d02677824 */ /* 0x040fe200078e02ff */
[----:B------:R-:W-:Y:S01]  /*1f60*/  LEA.HI.X.SX32 R159, R113, R4, 0x2, P1 ;  /* 0x00000004719f7211 */ /* 0x000fe200008f16ff */
[C---:B------:R-:W-:Y:S01]  /*1f70*/  IMAD R33, R2.reuse, 0x78, RZ ;  /* 0x0000007802217824 */ /* 0x040fe200078e02ff */
[C---:B------:R-:W-:Y:S01]  /*1f80*/  LEA R160, P1, R111.reuse, R162, 0x2 ;  /* 0x000000a26fa07211 */ /* 0x040fe200078210ff */
[----:B------:R-:W-:Y:S01]  /*1f90*/  IMAD R102, R2, 0x1e, RZ ;  /* 0x0000001e02667824 */ /* 0x000fe200078e02ff */
[----:B------:R-:W-:Y:S01]  /*1fa0*/  LEA.HI.X.SX32 R79, R112, R4, 0x2, P4 ;  /* 0x00000004704f7211 */ /* 0x000fe200020f16ff */
[----:B------:R-:W-:Y:S01]  /*1fb0*/  IMAD R89, R2, 0x7c, RZ ;  /* 0x0000007c02597824 */ /* 0x000fe200078e02ff */
[----:B------:R-:W-:Y:S01]  /*1fc0*/  LEA R80, P4, R110, R162, 0x2 ;  /* 0x000000a26e507211 */ /* 0x000fe200078810ff */
[----:B------:R-:W-:Y:S01]  /*1fd0*/  IMAD R100, R2, 0x1f, RZ ;  /* 0x0000001f02647824 */ /* 0x000fe200078e02ff */
[----:B------:R-:W-:Y:S01]  /*1fe0*/  LEA.HI.X.SX32 R161, R111, R4, 0x2, P1 ;  /* 0x000000046fa17211 */ /* 0x000fe200008f16ff */
[----:B------:R-:W-:Y:S01]  /*1ff0*/  VIADD R65, R141, 0xfffffffa ;  /* 0xfffffffa8d417836 */ /* 0x000fe20000000000 */
[----:B------:R-:W-:Y:S01]  /*2000*/  LEA R162, P1, R109, R162, 0x2 ;  /* 0x000000a26da27211 */ /* 0x000fe200078210ff */
[C---:B------:R-:W-:Y:S01]  /*2010*/  VIADD R66, R141.reuse, 0xfffffff8 ;  /* 0xfffffff88d427836 */ /* 0x040fe20000000000 */
[-C--:B------:R-:W-:Y:S01]  /*2020*/  LEA.HI.X.SX32 R81, R110, R4.reuse, 0x2, P4 ;  /* 0x000000046e517211 */ /* 0x080fe200020f16ff */
[----:B------:R-:W-:Y:S01]  /*2030*/  VIADD R98, R141, 0x1f ;  /* 0x0000001f8d627836 */ /* 0x000fe20000000000 */
[----:B------:R-:W-:Y:S01]  /*2040*/  LEA.HI.X.SX32 R163, R109, R4, 0x2, P1 ;  /* 0x000000046da37211 */ /* 0x000fe200008f16ff */
[C---:B------:R-:W-:Y:S01]  /*2050*/  VIADD R67, R141.reuse, 0xffffffe0 ;  /* 0xffffffe08d437836 */ /* 0x040fe20000000000 */
[CC--:B------:R-:W-:Y:S01]  /*2060*/  LEA R52, P1, R2.reuse, R36.reuse, 0x5 ;  /* 0x0000002402347211 */ /* 0x0c0fe200078228ff */
[----:B------:R-:W-:Y:S01]  /*2070*/  IMAD.SHL.U32 R99, R2, 0x20, RZ ;  /* 0x0000002002637824 */ /* 0x000fe200078e00ff */
[-C--:B------:R-:W-:Y:S01]  /*2080*/  IADD3 R50, P4, PT, R142, R36.reuse, RZ ;  /* 0x000000248e327210 */ /* 0x080fe20007f9e0ff */
[----:B------:R-:W-:Y:S01]  /*2090*/  VIADD R139, R141, 0xffffffdb ;  /* 0xffffffdb8d8b7836 */ /* 0x000fe20000000000 */
[-C--:B------:R-:W-:Y:S01]  /*20a0*/  LEA.HI.X.SX32 R53, R140, R37.reuse, 0x2, P1 ;  /* 0x000000258c357211 */ /* 0x080fe200008f16ff */
[----:B------:R-:W3:Y:S01]  /*20b0*/  LDCU UR13, c[0x0][0x3a0] ;  /* 0x00007400ff0d77ac */ /* 0x000ee20008000800 */
[----:B------:R-:W-:Y:S01]  /*20c0*/  IADD3 R56, P1, PT, R57, R36, RZ ;  /* 0x0000002439387210 */ /* 0x000fe20007f3e0ff */
[----:B------:R-:W4:Y:S01]  /*20d0*/  LDC R147, c[0x0][0x3a0] ;  /* 0x0000e800ff937b82 */ /* 0x000f220000000800 */
[----:B------:R-:W-:-:S02]  /*20e0*/  LEA.HI.X.SX32 R51, R144, R37, 0x2, P4 ;  /* 0x0000002590337211 */ /* 0x000fc400020f16ff */
[-C--:B------:R-:W-:Y:S02]  /*20f0*/  LEA.HI.X.SX32 R57, R136, R37.reuse, 0x2, P1 ;  /* 0x0000002588397211 */ /* 0x080fe400008f16ff */
[-C--:B------:R-:W-:Y:S02]  /*2100*/  IADD3 R96, P1, PT, R97, R36.reuse, RZ ;  /* 0x0000002461607210 */ /* 0x080fe40007f3e0ff */
[-C--:B------:R-:W-:Y:S01]  /*2110*/  IADD3 R54, P4, PT, R55, R36.reuse, RZ ;  /* 0x0000002437367210 */ /* 0x080fe20007f9e0ff */
[----:B------:R-:W5:Y:S01]  /*2120*/  LDC R149, c[0x0][0x3a0] ;  /* 0x0000e800ff957b82 */ /* 0x000f620000000800 */
[-C--:B------:R-:W-:Y:S02]  /*2130*/  LEA.HI.X.SX32 R97, R150, R37.reuse, 0x2, P1 ;  /* 0x0000002596617211 */ /* 0x080fe400008f16ff */
[----:B------:R-:W-:Y:S02]  /*2140*/  IADD3 R92, P1, PT, R93, R36, RZ ;  /* 0x000000245d5c7210 */ /* 0x000fe40007f3e0ff */
[----:B------:R-:W-:-:S02]  /*2150*/  LEA.HI.X.SX32 R55, R138, R37, 0x2, P4 ;  /* 0x000000258a377211 */ /* 0x000fc400020f16ff */
[-C--:B------:R-:W-:Y:S01]  /*2160*/  IADD3 R58, P4, PT, R59, R36.reuse, RZ ;  /* 0x000000243b3a7210 */ /* 0x080fe20007f9e0ff */
[----:B------:R-:W1:Y:S01]  /*2170*/  LDC R151, c[0x0][0x3a0] ;  /* 0x0000e800ff977b82 */ /* 0x000e620000000800 */
[-C--:B------:R-:W-:Y:S01]  /*2180*/  LEA.HI.X.SX32 R93, R131, R37.reuse, 0x2, P1 ;  /* 0x00000025835d7211 */ /* 0x080fe200008f16ff */
[----:B---3--:R-:W-:Y:S01]  /*2190*/  UIADD3 UR19, UPT, UPT, UR13, -0xf3, URZ ;  /* 0xffffff0d0d137890 */ /* 0x008fe2000fffe0ff */
[-C--:B------:R-:W-:Y:S01]  /*21a0*/  LEA R4, P1, R2, R36.reuse, 0x6 ;  /* 0x0000002402047211 */ /* 0x080fe200078230ff */
[----:B------:R-:W-:Y:S01]  /*21b0*/  UIADD3 UR24, UPT, UPT, UR13, -0xf4, URZ ;  /* 0xffffff0c0d187890 */ /* 0x000fe2000fffe0ff */
[-C--:B------:R-:W-:Y:S01]  /*21c0*/  LEA.HI.X.SX32 R59, R134, R37.reuse, 0x2, P4 ;  /* 0x00000025863b7211 */ /* 0x080fe200020f16ff */
[----:B------:R-:W-:Y:S01]  /*21d0*/  UIADD3 UR36, UPT, UPT, UR13, -0xf1, URZ ;  /* 0xffffff0f0d247890 */ /* 0x000fe2000fffe0ff */
[-C--:B------:R-:W-:Y:S01]  /*21e0*/  IADD3 R90, P4, PT, R91, R36.reuse, RZ ;  /* 0x000000245b5a7210 */ /* 0x080fe20007f9e0ff */
[----:B------:R-:W-:Y:S01]  /*21f0*/  UIADD3 UR37, UPT, UPT, UR13, -0xf2, URZ ;  /* 0xffffff0e0d257890 */ /* 0x000fe2000fffe0ff */
[-C--:B-1----:R-:W-:Y:S01]  /*2200*/  LEA.HI.X.SX32 R5, R129, R37.reuse, 0x2, P1 ;  /* 0x0000002581057211 */ /* 0x082fe200008f16ff */
[----:B------:R-:W-:Y:S01]  /*2210*/  UISETP.GE.U32.AND UP3, UPT, UR24, 0x7ffffeed, UPT ;  /* 0x7ffffeed1800788c */ /* 0x000fe2000bf66070 */
[-C--:B------:R-:W-:Y:S01]  /*2220*/  IADD3 R8, P1, PT, R15, R36.reuse, RZ ;  /* 0x000000240f087210 */ /* 0x080fe20007f3e0ff */
[----:B------:R-:W-:Y:S01]  /*2230*/  UIADD3 UR18, UPT, UPT, UR13, -0xf5, URZ ;  /* 0xffffff0b0d127890 */ /* 0x000fe2000fffe0ff */
[-C--:B------:R-:W-:Y:S01]  /*2240*/  LEA.HI.X.SX32 R91, R132, R37.reuse, 0x2, P4 ;  /* 0x00000025845b7211 */ /* 0x080fe200020f16ff */
[----:B------:R-:W-:Y:S01]  /*2250*/  UIADD3 UR28, UPT, UPT, UR13, -0xf6, URZ ;  /* 0xffffff0a0d1c7890 */ /* 0x000fe2000fffe0ff */
[-C--:B------:R-:W-:Y:S01]  /*2260*/  IADD3 R94, P4, PT, R95, R36.reuse, RZ ;  /* 0x000000245f5e7210 */ /* 0x080fe20007f9e0ff */
[----:B------:R-:W-:Y:S01]  /*2270*/  UIADD3 UR16, UPT, UPT, UR13, -0xf8, URZ ;  /* 0xffffff080d107890 */ /* 0x000fe2000fffe0ff */
[-C--:B------:R-:W-:Y:S01]  /*2280*/  LEA.HI.X.SX32 R9, R127, R37.reuse, 0x2, P1 ;  /* 0x000000257f097211 */ /* 0x080fe200008f16ff */
[----:B------:R-:W-:Y:S01]  /*2290*/  UISETP.GE.U32.AND UP6, UPT, UR36, 0x7ffffef0, UPT ;  /* 0x7ffffef02400788c */ /* 0x000fe2000bfc6070 */
[-C--:B------:R-:W-:Y:S01]  /*22a0*/  IADD3 R12, P1, PT, R19, R36.reuse, RZ ;  /* 0x00000024130c7210 */ /* 0x080fe20007f3e0ff */
[----:B------:R-:W-:Y:S01]  /*22b0*/  UISETP.GE.U32.AND UP5, UPT, UR37, 0x7ffffeef, UPT ;  /* 0x7ffffeef2500788c */ /* 0x000fe2000bfa6070 */
[-C--:B------:R-:W-:Y:S01]  /*22c0*/  LEA.HI.X.SX32 R95, R130, R37.reuse, 0x2, P4 ;  /* 0x00000025825f7211 */ /* 0x080fe200020f16ff */
[----:B------:R-:W-:Y:S01]  /*22d0*/  UIADD3 UR7, UPT, UPT, UR13, -0xfb, URZ ;  /* 0xffffff050d077890 */ /* 0x000fe2000fffe0ff */
[-C--:B------:R-:W-:Y:S01]  /*22e0*/  IADD3 R6, P4, PT, R13, R36.reuse, RZ ;  /* 0x000000240d067210 */ /* 0x080fe20007f9e0ff */
[----:B------:R-:W-:Y:S01]  /*22f0*/  UIADD3 UR17, UPT, UPT, UR13, -0xf9, URZ ;  /* 0xffffff070d117890 */ /* 0x000fe2000fffe0ff */
        /* <DEDUP_REMOVED lines=11> */
[----:B------:R-:W-:Y:S01]  /*23b0*/  IMAD R27, R2, 0x6c, RZ ;  /* 0x0000006c021b7824 */ /* 0x000fe200078e02ff */
        /* <DEDUP_REMOVED lines=14> */
[----:B------:R-:W-:Y:S01]  /*24a0*/  ISETP.NE.U32.AND P1, PT, R60, RZ, PT ;  /* 0x000000ff3c00720c */ /* 0x000fe20003f25070 */
[----:B------:R-:W-:Y:S01]  /*24b0*/  UIADD3 UR51, UPT, UPT, UR13, -0xed, URZ ;  /* 0xffffff130d337890 */ /* 0x000fe2000fffe0ff */
[-C--:B------:R-:W-:Y:S01]  /*24c0*/  LEA.HI.X.SX32 R19, R107, R37.reuse, 0x2, P4 ;  /* 0x000000256b137211 */ /* 0x080fe200020f16ff */
[----:B------:R-:W-:Y:S01]  /*24d0*/  UIADD3 UR50, UPT, UPT, UR13, -0xee, URZ ;  /* 0xffffff120d327890 */ /* 0x000fe2000fffe0ff */
[-C--:B------:R-:W-:Y:S01]  /*24e0*/  IADD3 R22, P4, PT, R29, R36.reuse, RZ ;  /* 0x000000241d167210 */ /* 0x080fe20007f9e0ff */
[----:B------:R-:W-:Y:S01]  /*24f0*/  IMAD R29, R2, 0x70, RZ ;  /* 0x00000070021d7824 */ /* 0x000fe200078e02ff */
[----:B------:R-:W-:Y:S01]  /*2500*/  LEA R101, R60, UR10, 0x7 ;  /* 0x0000000a3c657c11 */ /* 0x000fe2000f8e38ff */
[----:B------:R-:W-:Y:S01]  /*2510*/  UIADD3 UR34, UPT, UPT, UR13, -0xef, URZ ;  /* 0xffffff110d227890 */ /* 0x000fe2000fffe0ff */
[----:B------:R-:W-:Y:S01]  /*2520*/  LEA.HI.X.SX32 R23, R106, R37, 0x2, P4 ;  /* 0x000000256a177211 */ /* 0x000fe200020f16ff */
[----:B------:R-:W-:Y:S01]  /*2530*/  UIADD3 UR33, UPT, UPT, UR13, -0xf0, URZ ;  /* 0xffffff100d217890 */ /* 0x000fe2000fffe0ff */
[----:B--2---:R-:W-:Y:S01]  /*2540*/  BAR.SYNC.DEFER_BLOCKING 0x0 ;  /* 0x0000000000007b1d */ /* 0x004fe20000010000 */
[----:B------:R-:W-:Y:S01]  /*2550*/  IADD3 R26, P4, PT, R27, R36, RZ ;  /* 0x000000241b1a7210 */ /* 0x000fe20007f9e0ff */
[----:B------:R-:W-:-:S02]  /*2560*/  UIADD3 UR35, UPT, UPT, UR13, -0xff, URZ ;  /* 0xffffff010d237890 */ /* 0x000fc4000fffe0ff */
[----:B------:R-:W-:Y:S01]  /*2570*/  UIADD3 UR30, UPT, UPT, UR13, -0xfd, URZ ;  /* 0xffffff030d1e7890 */ /* 0x000fe2000fffe0ff */
[----:B------:R-:W-:Y:S01]  /*2580*/  LEA.HI.X.SX32 R27, R104, R37, 0x2, P4 ;  /* 0x00000025681b7211 */ /* 0x000fe200020f16ff */
[----:B------:R-:W-:Y:S01]  /*2590*/  VOTEU.ALL UP1, P1 ;  /* 0x0000000000ff7886 */ /* 0x000fe20000820000 */
[----:B------:R-:W-:Y:S01]  /*25a0*/  IADD3 R28, P4, PT, R29, R36, RZ ;  /* 0x000000241d1c7210 */ /* 0x000fe20007f9e0ff */
[----:B------:R-:W-:Y:S01]  /*25b0*/  VOTEU.ALL UP2, P1 ;  /* 0x0000000000ff7886 */ /* 0x000fe20000840000 */
[----:B------:R-:W-:Y:S02]  /*25c0*/  UIADD3 UR29, UPT, UPT, UR13, -0xfe, URZ ;  /* 0xffffff020d1d7890 */ /* 0x000fe4000fffe0ff */
[----:B------:R-:W-:-:S04]  /*25d0*/  @!UP1 UIADD3 UR14, UPT, UPT, -UR6, 0x100000, URZ ;  /* 0x00100000060e9890 */ /* 0x000fc8000fffe1ff */
[----:B------:R-:W-:Y:S02]  /*25e0*/  @!UP1 USHF.L.U32 UR15, UR14, 0xb, URZ ;  /* 0x0000000b0e0f9899 */ /* 0x000fe400080006ff */
[----:B------:R-:W-:Y:S02]  /*25f0*/  @!UP1 USHF.L.U32 UR14, UR14, 0x1, URZ ;  /* 0x000000010e0e9899 */ /* 0x000fe400080006ff */
[----:B------:R-:W-:-:S04]  /*2600*/  @!UP1 UIADD3 UR4, UPT, UPT, -UR6, 0x100000, URZ ;  /* 0x0010000006049890 */ /* 0x000fc8000fffe1ff */
[----:B------:R-:W-:Y:S02]  /*2610*/  @!UP1 USHF.L.U32 UR5, UR4, 0xb, URZ ;  /* 0x0000000b04059899 */ /* 0x000fe400080006ff */
[----:B------:R-:W-:Y:S01]  /*2620*/  @!UP1 USHF.L.U32 UR4, UR4, 0x1, URZ ;  /* 0x0000000104049899 */ /* 0x000fe200080006ff */
[----:B------:R-:W-:Y:S01]  /*2630*/  VOTEU.ALL UP1, P1 ;  /* 0x0000000000ff7886 */ /* 0x000fe20000820000 */
[----:B------:R-:W-:Y:S01]  /*2640*/  LEA.HI.X.SX32 R29, R142, R37, 0x2, P4 ;  /* 0x000000258e1d7211 */ /* 0x000fe200020f16ff */
[----:B------:R-:W1:Y:S01]  /*2650*/  LDCU UR6, c[0x0][0x3a0] ;  /* 0x00007400ff0677ac */ /* 0x000e620008000800 */
[----:B------:R-:W-:-:S04]  /*2660*/  IADD3 R30, P4, PT, R31, R36, RZ ;  /* 0x000000241f1e7210 */ /* 0x000fc80007f9e0ff */
[-C--:B------:R-:W-:Y:S02]  /*2670*/  LEA.HI.X.SX32 R31, R103, R37.reuse, 0x2, P4 ;  /* 0x00000025671f7211 */ /* 0x080fe400020f16ff */
[-C--:B------:R-:W-:Y:S01]  /*2680*/  IADD3 R32, P4, PT, R33, R36.reuse, RZ ;  /* 0x0000002421207210 */ /* 0x080fe20007f9e0ff */
[----:B------:R-:W2:Y:S02]  /*2690*/  FENCE.VIEW.ASYNC.S ;  /* 0x00000000000073c6 */ /* 0x000ea40000000000 */
[----:B--2---:R2:W3:Y:S02]  /*26a0*/  @!UP1 SYNCS.EXCH.64 URZ, [UR12], UR14 ;  /* 0x0000000e0cff95b2 */ /* 0x0044e40008000100 */
[----:B---3--:R-:W-:Y:S01]  /*26b0*/  BAR.SYNC.DEFER_BLOCKING 0x0 ;  /* 0x0000000000007b1d */ /* 0x008fe20000010000 */
[----:B------:R-:W-:Y:S02]  /*26c0*/  LEA.HI.X.SX32 R33, R102, R37, 0x2, P4 ;  /* 0x0000002566217211 */ /* 0x000fe400020f16ff */
[----:B------:R-:W-:-:S04]  /*26d0*/  IADD3 R88, P4, PT, R89, R36, RZ ;  /* 0x0000002459587210 */ /* 0x000fc80007f9e0ff */
[----:B------:R-:W-:Y:S01]  /*26e0*/  LEA.HI.X.SX32 R89, R100, R37, 0x2, P4 ;  /* 0x0000002564597211 */ /* 0x000fe200020f16ff */
[----:B-1----:R-:W-:Y:S01]  /*26f0*/  UIADD3 UR6, UPT, UPT, UR6, -0xe0, URZ ;  /* 0xffffff2006067890 */ /* 0x002fe2000fffe0ff */
[----:B------:R-:W-:Y:S01]  /*2700*/  ISETP.GE.U32.AND P4, PT, R65, 0x7fffffdb, PT ;  /* 0x7fffffdb4100780c */ /* 0x000fe20003f86070 */
[----:B------:R-:W-:Y:S01]  /*2710*/  VIADD R65, R141, 0xfffffff9 ;  /* 0xfffffff98d417836 */ /* 0x000fe20000000000 */
[----:B--2---:R-:W-:Y:S02]  /*2720*/  UIADD3 UR15, UPT, UPT, UR13, -0xf7, URZ ;  /* 0xffffff090d0f7890 */ /* 0x004fe4000fffe0ff */
[----:B------:R-:W-:Y:S02]  /*2730*/  UIADD3 UR14, UPT, UPT, UR13, -0xfc, URZ ;  /* 0xffffff040d0e7890 */ /* 0x000fe4000fffe0ff */
[----:B------:R-:W-:Y:S02]  /*2740*/  UISETP.GE.U32.AND UP4, UPT, UR15, 0x7ffffeea, UPT ;  /* 0x7ffffeea0f00788c */ /* 0x000fe4000bf86070 */
[----:B------:R-:W-:-:S02]  /*2750*/  USEL UR15, URZ, 0x7fff8, UP6 ;  /* 0x0007fff8ff0f7887 */ /* 0x000fc4000b000000 */
[----:B------:R-:W-:Y:S01]  /*2760*/  UISETP.GE.U32.AND UP6, UPT, UR7, 0x7ffffee6, UPT ;  /* 0x7ffffee60700788c */ /* 0x000fe2000bfc6070 */
[----:B------:R1:W2:Y:S02]  /*2770*/  @!UP2 SYNCS.EXCH.64 URZ, [UR10+0x2c008], UR4 ;  /* 0x02c008040affa5b2 */ /* 0x0002a40008000100 */
[----:B------:R-:W-:Y:S01]  /*2780*/  @!PT LDS RZ, [RZ] ;  /* 0x00000000fffff984 */ /* 0x000fe20000000800 */
[----:B------:R-:W-:Y:S01]  /*2790*/  @!PT LDS RZ, [RZ] ;  /* 0x00000000fffff984 */ /* 0x000fe20000000800 */
[----:B------:R-:W-:Y:S01]  /*27a0*/  @!PT LDS RZ, [RZ] ;  /* 0x00000000fffff984 */ /* 0x000fe20000000800 */
[----:B--2---:R2:W-:Y:S01]  /*27b0*/  LDGSTS.E [R101], desc[UR26][R36.64], !P3 ;  /* 0x0000000024657fae */ /* 0x0045e2000d9a101a */
[----:B------:R-:W-:Y:S01]  /*27c0*/  ISETP.GE.U32.AND P3, PT, R65, 0x7fffffda, PT ;  /* 0x7fffffda4100780c */ /* 0x000fe20003f66070 */
[C---:B------:R-:W-:Y:S01]  /*27d0*/  VIADD R65, R141.reuse, 0xfffffff7 ;  /* 0xfffffff78d417836 */ /* 0x040fe20000000000 */
[----:B------:R-:W-:Y:S01]  /*27e0*/  UISETP.GE.U32.AND UP2, UPT, UR19, 0x7ffffeee, UPT ;  /* 0x7ffffeee1300788c */ /* 0x000fe2000bf46070 */
[----:B------:R3:W-:Y:S01]  /*27f0*/  LDGSTS.E [R101+0x4], desc[UR26][R38.64], !P2 ;  /* 0x0000400026657fae */ /* 0x0007e2000d1a101a */
[----:B------:R-:W-:Y:S01]  /*2800*/  ISETP.GE.U32.AND P2, PT, R66, 0x7fffffd9, PT ;  /* 0x7fffffd94200780c */ /* 0x000fe20003f46070 */
[----:B------:R-:W-:Y:S01]  /*2810*/  VIADD R66, R141, 0xfffffff6 ;  /* 0xfffffff68d427836 */ /* 0x000fe20000000000 */
[----:B------:R-:W-:Y:S01]  /*2820*/  USEL UR24, URZ, 0x1fffe, UP2 ;  /* 0x0001fffeff187887 */ /* 0x000fe20009000000 */
[----:B------:R2:W-:Y:S01]  /*2830*/  LDGSTS.E [R101+0x8], desc[UR26][R40.64], !P5 ;  /* 0x0000800028657fae */ /* 0x0005e2000e9a101a */
[----:B------:R-:W-:Y:S01]  /*2840*/  ISETP.GE.U32.AND P5, PT, R65, 0x7fffffd8, PT ;  /* 0x7fffffd84100780c */ /* 0x000fe20003fa6070 */
[C---:B------:R-:W-:Y:S01]  /*2850*/  VIADD R65, R141.reuse, 0xfffffff5 ;  /* 0xfffffff58d417836 */ /* 0x040fe20000000000 */
[----:B-1----:R-:W-:Y:S01]  /*2860*/  UIADD3 UR4, UPT, UPT, UR13, -0x80, URZ ;  /* 0xffffff800d047890 */ /* 0x002fe2000fffe0ff */
[----:B------:R1:W-:Y:S01]  /*2870*/  LDGSTS.E [R101+0xc], desc[UR26][R42.64], !P6 ;  /* 0x0000c0002a657fae */ /* 0x0003e2000f1a101a */
[----:B------:R-:W-:Y:S01]  /*2880*/  ISETP.GE.U32.AND P6, PT, R66, 0x7fffffd7, PT ;  /* 0x7fffffd74200780c */ /* 0x000fe20003fc6070 */
[----:B------:R-:W-:Y:S01]  /*2890*/  VIADD R66, R141, 0xfffffff4 ;  /* 0xfffffff48d427836 */ /* 0x000fe20000000000 */
[----:B------:R-:W-:Y:S01]  /*28a0*/  UISETP.GE.U32.AND UP1, UPT, UR4, 0x7fffff61, UPT ;  /* 0x7fffff610400788c */ /* 0x000fe2000bf26070 */
[----:B------:R1:W-:Y:S01]  /*28b0*/  LDGSTS.E [R101+0x10], desc[UR26][R44.64], !P0 ;  /* 0x000100002c657fae */ /* 0x0003e2000c1a101a */
[----:B------:R-:W-:Y:S01]  /*28c0*/  ISETP.GE.U32.AND P0, PT, R65, 0x7fffffd6, PT ;  /* 0x7fffffd64100780c */ /* 0x000fe20003f06070 */
[C---:B------:R-:W-:Y:S01]  /*28d0*/  VIADD R65, R141.reuse, 0xfffffff3 ;  /* 0xfffffff38d417836 */ /* 0x040fe20000000000 */
[----:B------:R-:W-:Y:S01]  /*28e0*/  USEL UR19, URZ, 0x1, UP3 ;  /* 0x00000001ff137887 */ /* 0x000fe20009800000 */
[----:B------:R1:W-:Y:S01]  /*28f0*/  LDGSTS.E [R101+0x14], desc[UR26][R46.64], !P4 ;  /* 0x000140002e657fae */ /* 0x0003e2000e1a101a */
[----:B------:R-:W-:Y:S01]  /*2900*/  ISETP.GE.U32.AND P4, PT, R66, 0x7fffffd5, PT ;  /* 0x7fffffd54200780c */ /* 0x000fe20003f86070 */
[----:B------:R-:W-:Y:S01]  /*2910*/  VIADD R66, R141, 0xfffffff2 ;  /* 0xfffffff28d427836 */ /* 0x000fe20000000000 */
[----:B------:R-:W-:Y:S01]  /*2920*/  UISETP.GE.U32.AND UP2, UPT, UR18, 0x7ffffeec, UPT ;  /* 0x7ffffeec1200788c */ /* 0x000fe2000bf46070 */
[----:B------:R1:W-:Y:S01]  /*2930*/  LDGSTS.E [R101+0x18], desc[UR26][R48.64], !P3 ;  /* 0x0001800030657fae */ /* 0x0003e2000d9a101a */
[----:B------:R-:W-:Y:S01]  /*2940*/  ISETP.GE.U32.AND P3, PT, R65, 0x7fffffd4, PT ;  /* 0x7fffffd44100780c */ /* 0x000fe20003f66070 */
[C---:B------:R-:W-:Y:S01]  /*2950*/  VIADD R65, R141.reuse, 0xfffffff1 ;  /* 0xfffffff18d417836 */ /* 0x040fe20000000000 */
[----:B------:R-:W-:Y:S01]  /*2960*/  UISETP.GE.U32.AND UP3, UPT, UR28, 0x7ffffeeb, UPT ;  /* 0x7ffffeeb1c00788c */ /* 0x000fe2000bf66070 */
[----:B------:R1:W-:Y:S01]  /*2970*/  LDGSTS.E [R101+0x1c], desc[UR26][R50.64], !P2 ;  /* 0x0001c00032657fae */ /* 0x0003e2000d1a101a */
[----:B------:R-:W-:Y:S01]  /*2980*/  ISETP.GE.U32.AND P2, PT, R66, 0x7fffffd3, PT ;  /* 0x7fffffd34200780c */ /* 0x000fe20003f46070 */
[----:B------:R-:W-:Y:S01]  /*2990*/  VIADD R66, R141, 0xfffffff0 ;  /* 0xfffffff08d427836 */ /* 0x000fe20000000000 */
[----:B------:R-:W-:Y:S01]  /*29a0*/  UIADD3 UR5, UPT, UPT, UR13, -0xe2, URZ ;  /* 0xffffff1e0d057890 */ /* 0x000fe2000fffe0ff */
[----:B------:R1:W-:Y:S01]  /*29b0*/  LDGSTS.E [R101+0x20], desc[UR26][R52.64], !P5 ;  /* 0x0002000034657fae */ /* 0x0003e2000e9a101a */
[----:B------:R-:W-:Y:S01]  /*29c0*/  ISETP.GE.U32.AND P5, PT, R65, 0x7fffffd2, PT ;  /* 0x7fffffd24100780c */ /* 0x000fe20003fa6070 */
[C---:B------:R-:W-:Y:S01]  /*29d0*/  VIADD R65, R141.reuse, 0xffffffef ;  /* 0xffffffef8d417836 */ /* 0x040fe20000000000 */
[----:B------:R-:W-:Y:S01]  /*29e0*/  USEL UR7, URZ, 0x7fff8, UP2 ;  /* 0x0007fff8ff077887 */ /* 0x000fe20009000000 */
[----:B------:R1:W-:Y:S01]  /*29f0*/  LDGSTS.E [R101+0x24], desc[UR26][R54.64], !P6 ;  /* 0x0002400036657fae */ /* 0x0003e2000f1a101a */
[----:B------:R-:W-:Y:S01]  /*2a00*/  ISETP.GE.U32.AND P6, PT, R66, 0x7fffffd1, PT ;  /* 0x7fffffd14200780c */ /* 0x000fe20003fc6070 */
[----:B------:R-:W-:Y:S01]  /*2a10*/  VIADD R66, R141, 0xffffffee ;  /* 0xffffffee8d427836 */ /* 0x000fe20000000000 */
[----:B------:R-:W-:Y:S01]  /*2a20*/  USEL UR18, URZ, 0x1fffe, UP4 ;  /* 0x0001fffeff127887 */ /* 0x000fe2000a000000 */
[----:B------:R1:W-:Y:S01]  /*2a30*/  LDGSTS.E [R101+0x28], desc[UR26][R56.64], !P0 ;  /* 0x0002800038657fae */ /* 0x0003e2000c1a101a */
[----:B------:R-:W-:Y:S01]  /*2a40*/  ISETP.GE.U32.AND P0, PT, R65, 0x7fffffd0, PT ;  /* 0x7fffffd04100780c */ /* 0x000fe20003f06070 */
[C---:B------:R-:W-:Y:S01]  /*2a50*/  VIADD R65, R141.reuse, 0xffffffed ;  /* 0xffffffed8d417836 */ /* 0x040fe20000000000 */
[----:B------:R-:W-:Y:S01]  /*2a60*/  UISETP.GE.U32.AND UP4, UPT, UR17, 0x7ffffee8, UPT ;  /* 0x7ffffee81100788c */ /* 0x000fe2000bf86070 */
[----:B------:R1:W-:Y:S01]  /*2a70*/  LDGSTS.E [R101+0x2c], desc[UR26][R58.64], !P4 ;  /* 0x0002c0003a657fae */ /* 0x0003e2000e1a101a */
[----:B------:R-:W-:Y:S01]  /*2a80*/  ISETP.GE.U32.AND P4, PT, R66, 0x7fffffcf, PT ;  /* 0x7fffffcf4200780c */ /* 0x000fe20003f86070 */
[----:B------:R-:W-:-:S02]  /*2a90*/  VIADD R66, R141, 0xffffffec ;  /* 0xffffffec8d427836 */ /* 0x000fc40000000000 */
[----:B------:R1:W-:Y:S01]  /*2aa0*/  LDGSTS.E [R101+0x30], desc[UR26][R96.64], !P3 ;  /* 0x0003000060657fae */ /* 0x0003e2000d9a101a */
[----:B------:R-:W-:Y:S01]  /*2ab0*/  ISETP.GE.U32.AND P3, PT, R65, 0x7fffffce, PT ;  /* 0x7fffffce4100780c */ /* 0x000fe20003f66070 */
[C---:B------:R-:W-:Y:S02]  /*2ac0*/  VIADD R65, R141.reuse, 0xffffffeb ;  /* 0xffffffeb8d417836 */ /* 0x040fe40000000000 */
[----:B------:R1:W-:Y:S01]  /*2ad0*/  LDGSTS.E [R101+0x34], desc[UR26][R90.64], !P2 ;  /* 0x000340005a657fae */ /* 0x0003e2000d1a101a */
[----:B------:R-:W-:Y:S01]  /*2ae0*/  ISETP.GE.U32.AND P2, PT, R66, 0x7fffffcd, PT ;  /* 0x7fffffcd4200780c */ /* 0x000fe20003f46070 */
[----:B------:R-:W-:Y:S02]  /*2af0*/  VIADD R66, R141, 0xffffffea ;  /* 0xffffffea8d427836 */ /* 0x000fe40000000000 */
[----:B------:R1:W-:Y:S01]  /*2b00*/  LDGSTS.E [R101+0x38], desc[UR26][R92.64], !P5 ;  /* 0x000380005c657fae */ /* 0x0003e2000e9a101a */
[----:B------:R-:W-:Y:S01]  /*2b10*/  ISETP.GE.U32.AND P5, PT, R65, 0x7fffffcc, PT ;  /* 0x7fffffcc4100780c */ /* 0x000fe20003fa6070 */
[----:B------:R-:W-:-:S02]  /*2b20*/  VIADD R65, R141, 0xffffffe9 ;  /* 0xffffffe98d417836 */ /* 0x000fc40000000000 */
[----:B------:R1:W-:Y:S01]  /*2b30*/  LDGSTS.E [R101+0x3c], desc[UR26][R94.64], !P6 ;  /* 0x0003c0005e657fae */ /* 0x0003e2000f1a101a */
[----:B------:R-:W-:Y:S01]  /*2b40*/  ISETP.GE.U32.AND P6, PT, R66, 0x7fffffcb, PT ;  /* 0x7fffffcb4200780c */ /* 0x000fe20003fc6070 */
[----:B------:R-:W-:Y:S02]  /*2b50*/  VIADD R66, R141, 0xffffffe8 ;  /* 0xffffffe88d427836 */ /* 0x000fe40000000000 */
[----:B------:R1:W-:Y:S01]  /*2b60*/  LDGSTS.E [R101+0x40], desc[UR26][R4.64], !P0 ;  /* 0x0004000004657fae */ /* 0x0003e2000c1a101a */
[----:B------:R-:W-:Y:S01]  /*2b70*/  ISETP.GE.U32.AND P0, PT, R65, 0x7fffffca, PT ;  /* 0x7fffffca4100780c */ /* 0x000fe20003f06070 */
[C---:B------:R-:W-:Y:S02]  /*2b80*/  VIADD R65, R141.reuse, 0xffffffe7 ;  /* 0xffffffe78d417836 */ /* 0x040fe40000000000 */
        /* <DEDUP_REMOVED lines=26> */
[----:B--2---:R-:W-:Y:S02]  /*2d30*/  IMAD.WIDE R36, R99, 0x4, R36 ;  /* 0x0000000463247825 */ /* 0x004fe400078e0224 */
[----:B------:R2:W-:Y:S01]  /*2d40*/  LDGSTS.E [R101+0x68], desc[UR26][R24.64], !P5 ;  /* 0x0006800018657fae */ /* 0x0005e2000e9a101a */
[----:B------:R-:W-:Y:S01]  /*2d50*/  ISETP.GE.AND P5, PT, R64, R67, PT ;  /* 0x000000434000720c */ /* 0x000fe20003fa6270 */
[----:B------:R-:W-:-:S02]  /*2d60*/  VIADD R67, R61, UR10 ;  /* 0x0000000a3d437c36 */ /* 0x000fc40008000000 */
[----:B------:R2:W-:Y:S01]  /*2d70*/  LDGSTS.E [R101+0x6c], desc[UR26][R26.64], !P6 ;  /* 0x0006c0001a657fae */ /* 0x0005e2000f1a101a */
[----:B------:R-:W-:Y:S01]  /*2d80*/  ISETP.GE.U32.AND P6, PT, R65, 0x7fffffc0, PT ;  /* 0x7fffffc04100780c */ /* 0x000fe20003fc6070 */
[C---:B---3--:R-:W-:Y:S01]  /*2d90*/  IMAD.WIDE R38, R99.reuse, 0x4, R38 ;  /* 0x0000000463267825 */ /* 0x048fe200078e0226 */
[----:B------:R-:W-:Y:S01]  /*2da0*/  SEL R143, RZ, 0x4, P5 ;  /* 0x00000004ff8f7807 */ /* 0x000fe20002800000 */
[----:B------:R3:W-:Y:S01]  /*2db0*/  LDGSTS.E [R101+0x70], desc[UR26][R28.64], !P0 ;  /* 0x000700001c657fae */ /* 0x0007e2000c1a101a */
[C---:B------:R-:W-:Y:S01]  /*2dc0*/  ISETP.GT.AND P0, PT, R98.reuse, 0x1f, PT ;  /* 0x0000001f6200780c */ /* 0x040fe20003f04270 */
[C---:B------:R-:W-:Y:S01]  /*2dd0*/  IMAD.WIDE R40, R99.reuse, 0x4, R40 ;  /* 0x0000000463287825 */ /* 0x040fe200078e0228 */
[----:B------:R-:W-:Y:S01]  /*2de0*/  ISETP.GT.AND P5, PT, R98, 0x3f, PT ;  /* 0x0000003f6200780c */ /* 0x000fe20003fa4270 */
[----:B------:R2:W-:Y:S01]  /*2df0*/  LDGSTS.E [R101+0x74], desc[UR26][R30.64], !P4 ;  /* 0x000740001e657fae */ /* 0x0005e2000e1a101a */
[----:B------:R-:W-:Y:S01]  /*2e00*/  ISETP.GE.AND P4, PT, R64, R141, PT ;  /* 0x0000008d4000720c */ /* 0x000fe20003f86270 */
[----:B-1----:R-:W-:Y:S01]  /*2e10*/  IMAD.WIDE R42, R99, 0x4, R42 ;  /* 0x00000004632a7825 */ /* 0x002fe200078e022a */
[----:B------:R-:W-:Y:S01]  /*2e20*/  SEL R65, RZ, 0x4, !P0 ;  /* 0x00000004ff417807 */ /* 0x000fe20004000000 */
[----:B------:R1:W-:Y:S01]  /*2e30*/  LDGSTS.E [R101+0x78], desc[UR26][R32.64], !P3 ;  /* 0x0007800020657fae */ /* 0x0003e2000d9a101a */
[----:B------:R-:W-:Y:S01]  /*2e40*/  ISETP.GE.U32.AND P3, PT, R66, 0x7fffffbf, PT ;  /* 0x7fffffbf4200780c */ /* 0x000fe20003f66070 */
[----:B------:R-:W-:Y:S01]  /*2e50*/  VIADD R66, R141, 0xffffffdd ;  /* 0xffffffdd8d427836 */ /* 0x000fe20000000000 */
[----:B------:R-:W-:Y:S01]  /*2e60*/  SEL R65, R65, RZ, !P4 ;  /* 0x000000ff41417207 */ /* 0x000fe20006000000 */
[----:B------:R1:W-:Y:S01]  /*2e70*/  LDGSTS.E [R101+0x7c], desc[UR26][R88.64], !P2 ;  /* 0x0007c00058657fae */ /* 0x0003e2000d1a101a */
[----:B------:R-:W-:Y:S01]  /*2e80*/  SEL R143, R143, RZ, P5 ;  /* 0x000000ff8f8f7207 */ /* 0x000fe20002800000 */
[----:B------:R-:W-:Y:S01]  /*2e90*/  IMAD.WIDE R44, R99, 0x4, R44 ;  /* 0x00000004632c7825 */ /* 0x000fe200078e022c */
[----:B------:R-:W-:Y:S01]  /*2ea0*/  ISETP.NE.U32.AND P4, PT, R65, RZ, PT ;  /* 0x000000ff4100720c */ /* 0x000fe20003f85070 */
[----:B------:R-:W0:Y:S01]  /*2eb0*/  LDGDEPBAR ;  /* 0x00000000000079af */ /* 0x000e220000000000 */
[----:B------:R-:W-:Y:S01]  /*2ec0*/  LOP3.LUT R65, R61, 0x40, RZ, 0x3c, !PT ;  /* 0x000000403d417812 */ /* 0x000fe200078e3cff */
[----:B------:R-:W-:Y:S01]  /*2ed0*/  IMAD.WIDE R46, R99, 0x4, R46 ;  /* 0x00000004632e7825 */ /* 0x000fe200078e022e */
[----:B------:R-:W-:-:S02]  /*2ee0*/  ISETP.GE.U32.AND P2, PT, R66, 0x7fffffbe, PT ;  /* 0x7fffffbe4200780c */ /* 0x000fc40003f46070 */
[----:B------:R-:W-:Y:S01]  /*2ef0*/  ISETP.GE.U32.AND P5, PT, R139, 0x7fffffbc, PT ;  /* 0x7fffffbc8b00780c */ /* 0x000fe20003fa6070 */
[----:B------:R-:W-:Y:S02]  /*2f00*/  VIADD R137, R65, UR10 ;  /* 0x0000000a41897c36 */ /* 0x000fe40008000000 */
[C---:B------:R-:W-:Y:S02]  /*2f10*/  VIADD R66, R141.reuse, 0xffffffdc ;  /* 0xffffffdc8d427836 */ /* 0x040fe40000000000 */
[----:B------:R-:W-:Y:S02]  /*2f20*/  VIADD R139, R141, 0xffffffd8 ;  /* 0xffffffd88d8b7836 */ /* 0x000fe40000000000 */
[----:B------:R-:W-:Y:S01]  /*2f30*/  LDGSTS.E [R67+0x1c000], desc[UR26][R82.64], P4 ;  /* 0x1c00000052437fae */ /* 0x000fe2000a1a101a */
[----:B------:R-:W-:-:S03]  /*2f40*/  IMAD.WIDE R48, R99, 0x4, R48 ;  /* 0x0000000463307825 */ /* 0x000fc600078e0230 */
        /* <DEDUP_REMOVED lines=29> */
[----:B------:R-:W-:Y:S01]  /*3120*/  ISETP.GE.U32.AND P4, PT, R66, 0x7fffffbd, PT ;  /* 0x7fffffbd4200780c */ /* 0x000fe20003f86070 */
[----:B------:R-:W-:Y:S02]  /*3130*/  VIADD R66, R141, 0xffffffda ;  /* 0xffffffda8d427836 */ /* 0x000fe40000000000 */
[----:B------:R-:W0:Y:S01]  /*3140*/  LDGDEPBAR ;  /* 0x00000000000079af */ /* 0x000e220000000000 */
[C---:B------:R-:W-:Y:S01]  /*3150*/  IMAD.WIDE R14, R99.reuse, 0x4, R14 ;  /* 0x00000004630e7825 */ /* 0x040fe200078e020e */
[----:B------:R-:W-:Y:S03]  /*3160*/  BAR.SYNC.DEFER_BLOCKING 0x0 ;  /* 0x0000000000007b1d */ /* 0x000fe60000010000 */
[----:B------:R-:W-:-:S04]  /*3170*/  IMAD.WIDE R16, R99, 0x4, R16 ;  /* 0x0000000463107825 */ /* 0x000fc800078e0210 */
[----:B------:R-:W-:-:S04]  /*3180*/  IMAD.WIDE R18, R99, 0x4, R18 ;  /* 0x0000000463127825 */ /* 0x000fc800078e0212 */
[----:B------:R-:W-:-:S04]  /*3190*/  IMAD.WIDE R20, R99, 0x4, R20 ;  /* 0x0000000463147825 */ /* 0x000fc800078e0214 */
[----:B------:R-:W-:-:S04]  /*31a0*/  IMAD.WIDE R22, R99, 0x4, R22 ;  /* 0x0000000463167825 */ /* 0x000fc800078e0216 */
[----:B--2---:R-:W-:-:S04]  /*31b0*/  IMAD.WIDE R24, R99, 0x4, R24 ;  /* 0x0000000463187825 */ /* 0x004fc800078e0218 */
[----:B------:R-:W-:Y:S01]  /*31c0*/  IMAD.WIDE R26, R99, 0x4, R26 ;  /* 0x00000004631a7825 */ /* 0x000fe200078e021a */
[----:B------:R-:W-:Y:S01]  /*31d0*/  @!PT LDS RZ, [RZ] ;  /* 0x00000000fffff984 */ /* 0x000fe20000000800 */
[----:B------:R-:W-:Y:S01]  /*31e0*/  @!PT LDS RZ, [RZ] ;  /* 0x00000000fffff984 */ /* 0x000fe20000000800 */
[----:B------:R-:W-:Y:S01]  /*31f0*/  @!PT LDS RZ, [RZ] ;  /* 0x00000000fffff984 */ /* 0x000fe20000000800 */
[----:B------:R2:W-:Y:S01]  /*3200*/  LDGSTS.E [R101+0x4000], desc[UR26][R36.64], !P6 ;  /* 0x0400000024657fae */ /* 0x0005e2000f1a101a */
[----:B------:R-:W-:Y:S02]  /*3210*/  ISETP.GE.U32.AND P6, PT, R66, 0x7fffffbb, PT ;  /* 0x7fffffbb4200780c */ /* 0x000fe40003fc6070 */
[----:B------:R-:W-:Y:S01]  /*3220*/  VIADD R66, R141, 0xffffffd9 ;  /* 0xffffffd98d427836 */ /* 0x000fe20000000000 */
[----:B------:R1:W-:Y:S01]  /*3230*/  LDGSTS.E [R101+0x4004], desc[UR26][R38.64], !P3 ;  /* 0x0400400026657fae */ /* 0x0003e2000d9a101a */
[----:B---3--:R-:W-:-:S03]  /*3240*/  IMAD.WIDE R28, R99, 0x4, R28 ;  /* 0x00000004631c7825 */ /* 0x008fc600078e021c */
[----:B------:R-:W-:Y:S01]  /*3250*/  ISETP.GE.U32.AND P3, PT, R66, 0x7fffffba, PT ;  /* 0x7fffffba4200780c */ /* 0x000fe20003f66070 */
[----:B------:R3:W-:Y:S01]  /*3260*/  LDGSTS.E [R101+0x4008], desc[UR26][R40.64], !P2 ;  /* 0x0400800028657fae */ /* 0x0007e2000d1a101a */
[----:B------:R-:W-:Y:S01]  /*3270*/  VIADD R66, R141, 0xffffffd7 ;  /* 0xffffffd78d427836 */ /* 0x000fe20000000000 */
[----:B------:R-:W-:Y:S01]  /*3280*/  ISETP.GE.U32.AND P2, PT, R139, 0x7fffffb9, PT ;  /* 0x7fffffb98b00780c */ /* 0x000fe20003f46070 */
[----:B------:R-:W-:Y:S01]  /*3290*/  VIADD R139, R141, 0xffffffd5 ;  /* 0xffffffd58d8b7836 */ /* 0x000fe20000000000 */
[----:B------:R2:W-:Y:S01]  /*32a0*/  LDGSTS.E [R101+0x400c], desc[UR26][R42.64], !P4 ;  /* 0x0400c0002a657fae */ /* 0x0005e2000e1a101a */
[----:B------:R-:W-:Y:S01]  /*32b0*/  IMAD.WIDE R30, R99, 0x4, R30 ;  /* 0x00000004631e7825 */ /* 0x000fe200078e021e */
[----:B------:R-:W-:Y:S02]  /*32c0*/  ISETP.GE.U32.AND P4, PT, R66, 0x7fffffb8, PT ;  /* 0x7fffffb84200780c */ /* 0x000fe40003f86070 */
[----:B------:R2:W-:Y:S01]  /*32d0*/  LDGSTS.E [R101+0x4010], desc[UR26][R44.64], !P5 ;  /* 0x040100002c657fae */ /* 0x0005e2000e9a101a */
[----:B------:R-:W-:-:S02]  /*32e0*/  VIADD R66, R141, 0xffffffd6 ;  /* 0xffffffd68d427836 */ /* 0x000fc40000000000 */
[----:B-1----:R-:W-:Y:S01]  /*32f0*/  IMAD.WIDE R32, R99, 0x4, R32 ;  /* 0x0000000463207825 */ /* 0x002fe200078e0220 */
[----:B------:R1:W-:Y:S01]  /*3300*/  LDGSTS.E [R101+0x4014], desc[UR26][R46.64], !P6 ;  /* 0x040140002e657fae */ /* 0x0003e2000f1a101a */
[----:B------:R-:W-:Y:S02]  /*3310*/  ISETP.GE.U32.AND P6, PT, R139, 0x7fffffb6, PT ;  /* 0x7fffffb68b00780c */ /* 0x000fe40003fc6070 */
[----:B------:R-:W-:Y:S01]  /*3320*/  ISETP.GE.U32.AND P5, PT, R66, 0x7fffffb7, PT ;  /* 0x7fffffb74200780c */ /* 0x000fe20003fa6070 */
[C---:B------:R-:W-:Y:S01]  /*3330*/  VIADD R66, R141.reuse, 0xffffffd4 ;  /* 0xffffffd48d427836 */ /* 0x040fe20000000000 */
[----:B------:R1:W-:Y:S01]  /*3340*/  LDGSTS.E [R101+0x4018], desc[UR26][R48.64], !P3 ;  /* 0x0401800030657fae */ /* 0x0003e2000d9a101a */
[----:B------:R-:W-:Y:S02]  /*3350*/  VIADD R139, R141, 0xffffffd2 ;  /* 0xffffffd28d8b7836 */ /* 0x000fe40000000000 */
[----:B------:R-:W-:Y:S01]  /*3360*/  IMAD.WIDE R88, R99, 0x4, R88 ;  /* 0x0000000463587825 */ /* 0x000fe200078e0258 */
[----:B------:R-:W-:Y:S01]  /*3370*/  ISETP.GE.U32.AND P3, PT, R66, 0x7fffffb5, PT ;  /* 0x7fffffb54200780c */ /* 0x000fe20003f66070 */
[----:B------:R1:W-:Y:S02]  /*3380*/  LDGSTS.E [R101+0x401c], desc[UR26][R50.64], !P2 ;  /* 0x0401c00032657fae */ /* 0x0003e4000d1a101a */
[----:B------:R-:W-:-:S02]  /*3390*/  VIADD R66, R141, 0xffffffd3 ;  /* 0xffffffd38d427836 */ /* 0x000fc40000000000 */
[----:B------:R1:W-:Y:S01]  /*33a0*/  LDGSTS.E [R101+0x4020], desc[UR26][R52.64], !P4 ;  /* 0x0402000034657fae */ /* 0x0003e2000e1a101a */
[----:B------:R-:W-:Y:S01]  /*33b0*/  ISETP.GE.U32.AND P4, PT, R139, 0x7fffffb3, PT ;  /* 0x7fffffb38b00780c */ /* 0x000fe20003f86070 */
[C---:B------:R-:W-:Y:S01]  /*33c0*/  VIADD R139, R141.reuse, 0xffffffcf ;  /* 0xffffffcf8d8b7836 */ /* 0x040fe20000000000 */
[----:B------:R-:W-:Y:S01]  /*33d0*/  ISETP.GE.U32.AND P2, PT, R66, 0x7fffffb4, PT ;  /* 0x7fffffb44200780c */ /* 0x000fe20003f46070 */
[----:B------:R-:W-:Y:S01]  /*33e0*/  VIADD R66, R141, 0xffffffd1 ;  /* 0xffffffd18d427836 */ /* 0x000fe20000000000 */
[----:B------:R1:W-:Y:S01]  /*33f0*/  LDGSTS.E [R101+0x4024], desc[UR26][R54.64], !P5 ;  /* 0x0402400036657fae */ /* 0x0003e2000e9a101a */
[----:B--2---:R-:W-:-:S03]  /*3400*/  IMAD.WIDE R36, R99, 0x4, R36 ;  /* 0x0000000463247825 */ /* 0x004fc600078e0224 */
[----:B------:R-:W-:Y:S01]  /*3410*/  ISETP.GE.U32.AND P5, PT, R66, 0x7fffffb2, PT ;  /* 0x7fffffb24200780c */ /* 0x000fe20003fa6070 */
[----:B------:R-:W-:Y:S01]  /*3420*/  VIADD R66, R141, 0xffffffd0 ;  /* 0xffffffd08d427836 */ /* 0x000fe20000000000 */
[----:B------:R2:W-:Y:S01]  /*3430*/  LDGSTS.E [R101+0x4028], desc[UR26][R56.64], !P6 ;  /* 0x0402800038657fae */ /* 0x0005e2000f1a101a */
[----:B------:R-:W-:-:S03]  /*3440*/  IMAD.WIDE R38, R99, 0x4, R38 ;  /* 0x0000000463267825 */ /* 0x000fc600078e0226 */
[----:B------:R-:W-:Y:S01]  /*3450*/  ISETP.GE.U32.AND P6, PT, R66, 0x7fffffb1, PT ;  /* 0x7fffffb14200780c */ /* 0x000fe20003fc6070 */
[----:B------:R-:W-:Y:S01]  /*3460*/  VIADD R66, R141, 0xffffffce ;  /* 0xffffffce8d427836 */ /* 0x000fe20000000000 */
[----:B------:R1:W-:Y:S01]  /*3470*/  LDGSTS.E [R101+0x402c], desc[UR26][R58.64], !P3 ;  /* 0x0402c0003a657fae */ /* 0x0003e2000d9a101a */
[----:B------:R-:W-:Y:S01]  /*3480*/  ISETP.GE.U32.AND P3, PT, R139, 0x7fffffb0, PT ;  /* 0x7fffffb08b00780c */ /* 0x000fe20003f66070 */
[C---:B------:R-:W-:Y:S02]  /*3490*/  VIADD R139, R141.reuse, 0xffffffcc ;  /* 0xffffffcc8d8b7836 */ /* 0x040fe40000000000 */
[----:B------:R1:W-:Y:S01]  /*34a0*/  LDGSTS.E [R101+0x4030], desc[UR26][R96.64], !P2 ;  /* 0x0403000060657fae */ /* 0x0003e2000d1a101a */
[----:B------:R-:W-:Y:S01]  /*34b0*/  ISETP.GE.U32.AND P2, PT, R66, 0x7fffffaf, PT ;  /* 0x7fffffaf4200780c */ /* 0x000fe20003f46070 */
[----:B------:R-:W-:Y:S02]  /*34c0*/  VIADD R66, R141, 0xffffffcd ;  /* 0xffffffcd8d427836 */ /* 0x000fe40000000000 */
[----:B------:R1:W-:Y:S01]  /*34d0*/  LDGSTS.E [R101+0x4034], desc[UR26][R90.64], !P4 ;  /* 0x040340005a657fae */ /* 0x0003e2000e1a101a */
[----:B---3--:R-:W-:-:S02]  /*34e0*/  IMAD.WIDE R40, R99, 0x4, R40 ;  /* 0x0000000463287825 */ /* 0x008fc400078e0228 */
        /* <DEDUP_REMOVED lines=10> */
[----:B------:R-:W-:Y:S01]  /*3590*/  IMAD.WIDE R44, R99, 0x4, R44 ;  /* 0x00000004632c7825 */ /* 0x000fe200078e022c */
[----:B------:R2:W-:Y:S01]  /*35a0*/  LDGSTS.E [R101+0x4044], desc[UR26][R6.64], !P2 ;  /* 0x0404400006657fae */ /* 0x0005e2000d1a101a */
[----:B------:R-:W-:Y:S02]  /*35b0*/  ISETP.GE.U32.AND P2, PT, R139, 0x7fffffaa, PT ;  /* 0x7fffffaa8b00780c */ /* 0x000fe40003f46070 */
[----:B------:R-:W-:Y:S01]  /*35c0*/  ISETP.GE.U32.AND P3, PT, R66, 0x7fffffab, PT ;  /* 0x7fffffab4200780c */ /* 0x000fe20003f66070 */
[C---:B------:R-:W-:Y:S01]  /*35d0*/  VIADD R66, R141.reuse, 0xffffffc8 ;  /* 0xffffffc88d427836 */ /* 0x040fe20000000000 */
[----:B------:R2:W-:Y:S01]  /*35e0*/  LDGSTS.E [R101+0x4048], desc[UR26][R8.64], !P4 ;  /* 0x0404800008657fae */ /* 0x0005e2000e1a101a */
[----:B------:R-:W-:Y:S02]  /*35f0*/  VIADD R139, R141, 0xffffffc6 ;  /* 0xffffffc68d8b7836 */ /* 0x000fe40000000000 */
[----:B-1----:R-:W-:Y:S01]  /*3600*/  IMAD.WIDE R46, R99, 0x4, R46 ;  /* 0x00000004632e7825 */ /* 0x002fe200078e022e */
        /* <DEDUP_REMOVED lines=9> */
[----:B------:R-:W-:-:S03]  /*36a0*/  IMAD.WIDE R48, R99, 0x4, R48 ;  /* 0x0000000463307825 */ /* 0x000fc600078e0230 */
        /* <DEDUP_REMOVED lines=13> */
[----:B------:R-:W-:-:S02]  /*3780*/  IMAD.WIDE R52, R99, 0x4, R52 ;  /* 0x0000000463347825 */ /* 0x000fc400078e0234 */
[----:B------:R-:W-:Y:S01]  /*3790*/  ISETP.GE.U32.AND P6, PT, R66, 0x7fffffa2, PT ;  /* 0x7fffffa24200780c */ /* 0x000fe20003fc6070 */
[----:B------:R1:W-:Y:S01]  /*37a0*/  LDGSTS.E [R101+0x4068], desc[UR26][R24.64], !P3 ;  /* 0x0406800018657fae */ /* 0x0003e2000d9a101a */
[----:B------:R-:W-:Y:S01]  /*37b0*/  ISETP.GE.U32.AND P3, PT, R139, 0x7fffffa1, PT ;  /* 0x7fffffa18b00780c */ /* 0x000fe20003f66070 */
[C---:B------:R-:W-:Y:S02]  /*37c0*/  VIADD R66, R141.reuse, 0xffffffbf ;  /* 0xffffffbf8d427836 */ /* 0x040fe40000000000 */
[----:B------:R1:W-:Y:S01]  /*37d0*/  LDGSTS.E [R101+0x406c], desc[UR26][R26.64], !P2 ;  /* 0x0406c0001a657fae */ /* 0x0003e2000d1a101a */
[----:B------:R-:W-:Y:S01]  /*37e0*/  ISETP.GE.AND P2, PT, R64, R139, PT ;  /* 0x0000008b4000720c */ /* 0x000fe20003f46270 */
[C---:B------:R-:W-:Y:S02]  /*37f0*/  VIADD R139, R141.reuse, 0xffffffbe ;  /* 0xffffffbe8d8b7836 */ /* 0x040fe40000000000 */
[----:B------:R1:W-:Y:S01]  /*3800*/  LDGSTS.E [R101+0x4070], desc[UR26][R28.64], !P4 ;  /* 0x040700001c657fae */ /* 0x0003e2000e1a101a */
[----:B------:R-:W-:Y:S01]  /*3810*/  ISETP.GE.U32.AND P4, PT, R66, 0x7fffffa0, PT ;  /* 0x7fffffa04200780c */ /* 0x000fe20003f86070 */
[----:B------:R-:W-:Y:S01]  /*3820*/  VIADD R66, R141, 0xffffffbc ;  /* 0xffffffbc8d427836 */ /* 0x000fe20000000000 */
[----:B------:R-:W-:Y:S01]  /*3830*/  SEL R145, RZ, 0x4, P2 ;  /* 0x00000004ff917807 */ /* 0x000fe20001000000 */
[----:B------:R1:W-:Y:S01]  /*3840*/  LDGSTS.E [R101+0x4074], desc[UR26][R30.64], !P5 ;  /* 0x040740001e657fae */ /* 0x0003e2000e9a101a */
[----:B------:R-:W-:Y:S01]  /*3850*/  ISETP.GE.U32.AND P5, PT, R139, 0x7fffff9f, PT ;  /* 0x7fffff9f8b00780c */ /* 0x000fe20003fa6070 */
[----:B------:R-:W-:Y:S01]  /*3860*/  IMAD.SHL.U32 R139, R3, 0x20, RZ ;  /* 0x00000020038b7824 */ /* 0x000fe200078e00ff */
[----:B------:R-:W-:Y:S01]  /*3870*/  ISETP.GE.U32.AND P2, PT, R66, 0x7fffff9d, PT ;  /* 0x7fffff9d4200780c */ /* 0x000fe20003f46070 */
[----:B------:R1:W-:Y:S01]  /*3880*/  LDGSTS.E [R101+0x4078], desc[UR26][R32.64], !P6 ;  /* 0x0407800020657fae */ /* 0x0003e2000f1a101a */
[----:B------:R-:W-:Y:S01]  /*3890*/  ISETP.NE.U32.AND P6, PT, R143, RZ, PT ;  /* 0x000000ff8f00720c */ /* 0x000fe20003fc5070 */
[----:B------:R-:W-:-:S02]  /*38a0*/  IMAD.WIDE R82, R139, 0x4, R82 ;  /* 0x000000048b527825 */ /* 0x000fc400078e0252 */
[----:B------:R1:W-:Y:S01]  /*38b0*/  LDGSTS.E [R101+0x407c], desc[UR26][R88.64], !P3 ;  /* 0x0407c00058657fae */ /* 0x0003e2000d9a101a */
[----:B------:R-:W-:Y:S01]  /*38c0*/  ISETP.GT.AND P3, PT, R98, 0x5f, PT ;  /* 0x0000005f6200780c */ /* 0x000fe20003f64270 */
[----:B------:R-:W-:Y:S02]  /*38d0*/  IMAD.WIDE R68, R139, 0x4, R68 ;  /* 0x000000048b447825 */ /* 0x000fe400078e0244 */
[----:B------:R-:W0:Y:S01]  /*38e0*/  LDGDEPBAR ;  /* 0x00000000000079af */ /* 0x000e220000000000 */
[----:B------:R-:W-:Y:S01]  /*38f0*/  SEL R145, R145, RZ, P3 ;  /* 0x000000ff91917207 */ /* 0x000fe20001800000 */
[----:B------:R-:W-:-:S04]  /*3900*/  IMAD.WIDE R70, R139, 0x4, R70 ;  /* 0x000000048b467825 */ /* 0x000fc800078e0246 */
[C---:B------:R-:W-:Y:S01]  /*3910*/  IMAD.WIDE R72, R139.reuse, 0x4, R72 ;  /* 0x000000048b487825 */ /* 0x040fe200078e0248 */
[----:B------:R1:W-:Y:S03]  /*3920*/  LDGSTS.E [R67+0x1e000], desc[UR26][R82.64], P6 ;  /* 0x1e00000052437fae */ /* 0x0003e6000b1a101a */
        /* <DEDUP_REMOVED lines=22> */
[----:B------:R-:W-:Y:S01]  /*3a90*/  IMAD.WIDE R162, R139, 0x4, R162 ;  /* 0x000000048ba27825 */ /* 0x000fe200078e02a2 */
[----:B------:R1:W-:Y:S03]  /*3aa0*/  LDGSTS.E [R137+0x1f200], desc[UR26][R156.64], P6 ;  /* 0x1f2000009c897fae */ /* 0x0003e6000b1a101a */
[C---:B------:R-:W-:Y:S01]  /*3ab0*/  VIADD R3, R141.reuse, 0xffffffbd ;  /* 0xffffffbd8d037836 */ /* 0x040fe20000000000 */
[----:B------:R1:W-:Y:S01]  /*3ac0*/  LDGSTS.E [R137+0x1f600], desc[UR26][R158.64], P6 ;  /* 0x1f6000009e897fae */ /* 0x0003e2000b1a101a */
[----:B------:R-:W-:-:S02]  /*3ad0*/  VIADD R143, R141, 0xffffffbb ;  /* 0xffffffbb8d8f7836 */ /* 0x000fc40000000000 */
[----:B------:R-:W-:Y:S01]  /*3ae0*/  VIADD R66, R141, 0xffffffb9 ;  /* 0xffffffb98d427836 */ /* 0x000fe20000000000 */
[----:B------:R1:W-:Y:S01]  /*3af0*/  LDGSTS.E [R137+0x1fa00], desc[UR26][R160.64], P6 ;  /* 0x1fa00000a0897fae */ /* 0x0003e2000b1a101a */
[----:B------:R-:W-:Y:S01]  /*3b00*/  IMAD.WIDE R54, R99, 0x4, R54 ;  /* 0x0000000463367825 */ /* 0x000fe200078e0236 */
[----:B------:R-:W-:Y:S02]  /*3b10*/  ISETP.GE.U32.AND P3, PT, R143, 0x7fffff9c, PT ;  /* 0x7fffff9c8f00780c */ /* 0x000fe40003f66070 */
[----:B------:R1:W-:Y:S01]  /*3b20*/  LDGSTS.E [R137+0x1fe00], desc[UR26][R162.64], P6 ;  /* 0x1fe00000a2897fae */ /* 0x0003e2000b1a101a */
[----:B------:R-:W-:Y:S01]  /*3b30*/  ISETP.GE.U32.AND P6, PT, R3, 0x7fffff9e, PT ;  /* 0x7fffff9e0300780c */ /* 0x000fe20003fc6070 */
[----:B------:R-:W-:Y:S02]  /*3b40*/  VIADD R3, R141, 0xffffffba ;  /* 0xffffffba8d037836 */ /* 0x000fe40000000000 */
[----:B------:R-:W0:Y:S01]  /*3b50*/  LDGDEPBAR ;  /* 0x00000000000079af */ /* 0x000e220000000000 */
[C---:B--2---:R-:W-:Y:S01]  /*3b60*/  IMAD.WIDE R56, R99.reuse, 0x4, R56 ;  /* 0x0000000463387825 */ /* 0x044fe200078e0238 */
[----:B------:R-:W-:Y:S03]  /*3b70*/  BAR.SYNC.DEFER_BLOCKING 0x0 ;  /* 0x0000000000007b1d */ /* 0x000fe60000010000 */
[----:B------:R-:W-:-:S04]  /*3b80*/  IMAD.WIDE R58, R99, 0x4, R58 ;  /* 0x00000004633a7825 */ /* 0x000fc800078e023a */
[----:B------:R-:W-:-:S04]  /*3b90*/  IMAD.WIDE R96, R99, 0x4, R96 ;  /* 0x0000000463607825 */ /* 0x000fc800078e0260 */
[----:B------:R-:W-:-:S04]  /*3ba0*/  IMAD.WIDE R90, R99, 0x4, R90 ;  /* 0x00000004635a7825 */ /* 0x000fc800078e025a */
[----:B---3--:R-:W-:-:S04]  /*3bb0*/  IMAD.WIDE R92, R99, 0x4, R92 ;  /* 0x00000004635c7825 */ /* 0x008fc800078e025c */
[----:B------:R-:W-:-:S04]  /*3bc0*/  IMAD.WIDE R94, R99, 0x4, R94 ;  /* 0x00000004635e7825 */ /* 0x000fc800078e025e */
[----:B------:R-:W-:Y:S01]  /*3bd0*/  IMAD.WIDE R4, R99, 0x4, R4 ;  /* 0x0000000463047825 */ /* 0x000fe200078e0204 */
[----:B------:R-:W-:Y:S01]  /*3be0*/  @!PT LDS RZ, [RZ] ;  /* 0x00000000fffff984 */ /* 0x000fe20000000800 */
[----:B------:R-:W-:Y:S01]  /*3bf0*/  @!PT LDS RZ, [RZ] ;  /* 0x00000000fffff984 */ /* 0x000fe20000000800 */
[----:B------:R-:W-:Y:S01]  /*3c00*/  @!PT LDS RZ, [RZ] ;  /* 0x00000000fffff984 */ /* 0x000fe20000000800 */
[----:B------:R2:W-:Y:S01]  /*3c10*/  LDGSTS.E [R101+0x8000], desc[UR26][R36.64], !P4 ;  /* 0x0800000024657fae */ /* 0x0005e2000e1a101a */
[----:B------:R-:W-:Y:S02]  /*3c20*/  ISETP.GE.U32.AND P4, PT, R3, 0x7fffff9b, PT ;  /* 0x7fffff9b0300780c */ /* 0x000fe40003f86070 */
[C---:B------:R-:W-:Y:S01]  /*3c30*/  VIADD R3, R141.reuse, 0xffffffb8 ;  /* 0xffffffb88d037836 */ /* 0x040fe20000000000 */
        /* <DEDUP_REMOVED lines=11> */
[----:B------:R-:W-:Y:S02]  /*3cf0*/  VIADD R3, R141, 0xffffffb5 ;  /* 0xffffffb58d037836 */ /* 0x000fe40000000000 */
[----:B------:R1:W-:Y:S01]  /*3d00*/  LDGSTS.E [R101+0x8014], desc[UR26][R46.64], !P4 ;  /* 0x080140002e657fae */ /* 0x0003e2000e1a101a */
[----:B------:R-:W-:Y:S02]  /*3d10*/  IMAD.WIDE R6, R99, 0x4, R6 ;  /* 0x0000000463067825 */ /* 0x000fe400078e0206 */
[----:B------:R-:W-:Y:S01]  /*3d20*/  ISETP.GE.U32.AND P4, PT, R3, 0x7fffff96, PT ;  /* 0x7fffff960300780c */ /* 0x000fe20003f86070 */
[----:B------:R2:W-:Y:S01]  /*3d30*/  LDGSTS.E [R101+0x8018], desc[UR26][R48.64], !P5 ;  /* 0x0801800030657fae */ /* 0x0005e2000e9a101a */
[C---:B------:R-:W-:Y:S01]  /*3d40*/  VIADD R3, R141.reuse, 0xffffffb3 ;  /* 0xffffffb38d037836 */ /* 0x040fe20000000000 */
[----:B------:R-:W-:Y:S01]  /*3d50*/  ISETP.GE.U32.AND P5, PT, R66, 0x7fffff95, PT ;  /* 0x7fffff954200780c */ /* 0x000fe20003fa6070 */
[----:B------:R-:W-:Y:S01]  /*3d60*/  VIADD R66, R141, 0xffffffb1 ;  /* 0xffffffb18d427836 */ /* 0x000fe20000000000 */
[----:B------:R2:W-:Y:S01]  /*3d70*/  LDGSTS.E [R101+0x801c], desc[UR26][R50.64], !P6 ;  /* 0x0801c00032657fae */ /* 0x0005e2000f1a101a */
[----:B------:R-:W-:Y:S01]  /*3d80*/  IMAD.WIDE R8, R99, 0x4, R8 ;  /* 0x0000000463087825 */ /* 0x000fe200078e0208 */
[----:B------:R-:W-:-:S02]  /*3d90*/  ISETP.GE.U32.AND P6, PT, R3, 0x7fffff94, PT ;  /* 0x7fffff940300780c */ /* 0x000fc40003fc6070 */
[----:B------:R2:W-:Y:S01]  /*3da0*/  LDGSTS.E [R101+0x8020], desc[UR26][R52.64], !P2 ;  /* 0x0802000034657fae */ /* 0x0005e2000d1a101a */
[----:B------:R-:W-:Y:S02]  /*3db0*/  VIADD R3, R141, 0xffffffb2 ;  /* 0xffffffb28d037836 */ /* 0x000fe40000000000 */
[----:B-1----:R-:W-:Y:S01]  /*3dc0*/  IMAD.WIDE R10, R99, 0x4, R10 ;  /* 0x00000004630a7825 */ /* 0x002fe200078e020a */
[----:B------:R1:W-:Y:S01]  /*3dd0*/  LDGSTS.E [R101+0x8024], desc[UR26][R54.64], !P3 ;  /* 0x0802400036657fae */ /* 0x0003e2000d9a101a */
[----:B------:R-:W-:Y:S02]  /*3de0*/  ISETP.GE.U32.AND P3, PT, R66, 0x7fffff92, PT ;  /* 0x7fffff924200780c */ /* 0x000fe40003f66070 */
[----:B------:R-:W-:Y:S01]  /*3df0*/  ISETP.GE.U32.AND P2, PT, R3, 0x7fffff93, PT ;  /* 0x7fffff930300780c */ /* 0x000fe20003f46070 */
[C---:B------:R-:W-:Y:S01]  /*3e00*/  VIADD R3, R141.reuse, 0xffffffb0 ;  /* 0xffffffb08d037836 */ /* 0x040fe20000000000 */
[----:B------:R1:W-:Y:S01]  /*3e10*/  LDGSTS.E [R101+0x8028], desc[UR26][R56.64], !P4 ;  /* 0x0802800038657fae */ /* 0x0003e2000e1a101a */
[----:B------:R-:W-:-:S02]  /*3e20*/  VIADD R66, R141, 0xffffffae ;  /* 0xffffffae8d427836 */ /* 0x000fc40000000000 */
[----:B------:R-:W-:Y:S01]  /*3e30*/  IMAD.WIDE R12, R99, 0x4, R12 ;  /* 0x00000004630c7825 */ /* 0x000fe200078e020c */
[----:B------:R-:W-:Y:S01]  /*3e40*/  ISETP.GE.U32.AND P4, PT, R3, 0x7fffff91, PT ;  /* 0x7fffff910300780c */ /* 0x000fe20003f86070 */
[----:B------:R1:W-:Y:S02]  /*3e50*/  LDGSTS.E [R101+0x802c], desc[UR26][R58.64], !P5 ;  /* 0x0802c0003a657fae */ /* 0x0003e4000e9a101a */
[C---:B------:R-:W-:Y:S02]  /*3e60*/  VIADD R3, R141.reuse, 0xffffffaf ;  /* 0xffffffaf8d037836 */ /* 0x040fe40000000000 */
[----:B------:R1:W-:Y:S01]  /*3e70*/  LDGSTS.E [R101+0x8030], desc[UR26][R96.64], !P6 ;  /* 0x0803000060657fae */ /* 0x0003e2000f1a101a */
[----:B------:R-:W-:Y:S01]  /*3e80*/  ISETP.GE.U32.AND P6, PT, R66, 0x7fffff8f, PT ;  /* 0x7fffff8f4200780c */ /* 0x000fe20003fc6070 */
[----:B------:R-:W-:Y:S01]  /*3e90*/  VIADD R66, R141, 0xffffffab ;  /* 0xffffffab8d427836 */ /* 0x000fe20000000000 */
        /* <DEDUP_REMOVED lines=9> */
[C---:B------:R-:W-:Y:S01]  /*3f30*/  VIADD R3, R141.reuse, 0xffffffaa ;  /* 0xffffffaa8d037836 */ /* 0x040fe20000000000 */
[----:B------:R1:W-:Y:S01]  /*3f40*/  LDGSTS.E [R101+0x803c], desc[UR26][R94.64], !P4 ;  /* 0x0803c0005e657fae */ /* 0x0003e2000e1a101a */
[----:B------:R-:W-:Y:S01]  /*3f50*/  ISETP.GE.U32.AND P4, PT, R66, 0x7fffff8c, PT ;  /* 0x7fffff8c4200780c */ /* 0x000fe20003f86070 */
[----:B------:R-:W-:Y:S02]  /*3f60*/  VIADD R66, R141, 0xffffffa8 ;  /* 0xffffffa88d427836 */ /* 0x000fe40000000000 */
[----:B------:R1:W-:Y:S01]  /*3f70*/  LDGSTS.E [R101+0x8040], desc[UR26][R4.64], !P5 ;  /* 0x0804000004657fae */ /* 0x0003e2000e9a101a */
[----:B------:R-:W-:Y:S01]  /*3f80*/  ISETP.GE.U32.AND P5, PT, R3, 0x7fffff8b, PT ;  /* 0x7fffff8b0300780c */ /* 0x000fe20003fa6070 */
[----:B------:R-:W-:Y:S02]  /*3f90*/  VIADD R3, R141, 0xffffffa9 ;  /* 0xffffffa98d037836 */ /* 0x000fe40000000000 */
[----:B------:R1:W-:Y:S01]  /*3fa0*/  LDGSTS.E [R101+0x8044], desc[UR26][R6.64], !P6 ;  /* 0x0804400006657fae */ /* 0x0003e2000f1a101a */
[----:B------:R-:W-:-:S02]  /*3fb0*/  IMAD.WIDE R18, R99, 0x4, R18 ;  /* 0x0000000463127825 */ /* 0x000fc400078e0212 */
[----:B------:R-:W-:Y:S01]  /*3fc0*/  ISETP.GE.U32.AND P6, PT, R3, 0x7fffff8a, PT ;  /* 0x7fffff8a0300780c */ /* 0x000fe20003fc6070 */
[----:B------:R1:W-:Y:S01]  /*3fd0*/  LDGSTS.E [R101+0x8048], desc[UR26][R8.64], !P2 ;  /* 0x0804800008657fae */ /* 0x0003e2000d1a101a */
[C---:B------:R-:W-:Y:S01]  /*3fe0*/  VIADD R3, R141.reuse, 0xffffffa7 ;  /* 0xffffffa78d037836 */ /* 0x040fe20000000000 */
        /* <DEDUP_REMOVED lines=20> */
[----:B------:R-:W-:Y:S01]  /*4130*/  IMAD.WIDE R26, R99, 0x4, R26 ;  /* 0x00000004631a7825 */ /* 0x000fe200078e021a */
[----:B------:R-:W-:Y:S01]  /*4140*/  ISETP.GE.U32.AND P2, PT, R3, 0x7fffff84, PT ;  /* 0x7fffff840300780c */ /* 0x000fe20003f46070 */
[----:B------:R1:W-:Y:S02]  /*4150*/  LDGSTS.E [R101+0x8064], desc[UR26][R22.64], !P4 ;  /* 0x0806400016657fae */ /* 0x0003e4000e1a101a */
[----:B------:R-:W-:Y:S02]  /*4160*/  VIADD R3, R141, 0xffffffa1 ;  /* 0xffffffa18d037836 */ /* 0x000fe40000000000 */
[----:B------:R1:W-:Y:S01]  /*4170*/  LDGSTS.E [R101+0x8068], desc[UR26][R24.64], !P5 ;  /* 0x0806800018657fae */ /* 0x0003e2000e9a101a */
[----:B------:R-:W-:Y:S02]  /*4180*/  IMAD.WIDE R28, R99, 0x4, R28 ;  /* 0x00000004631c7825 */ /* 0x000fe400078e021c */
[----:B------:R-:W-:Y:S01]  /*4190*/  ISETP.GE.U32.AND P4, PT, R3, 0x7fffff82, PT ;  /* 0x7fffff820300780c */ /* 0x000fe20003f86070 */
[----:B------:R1:W-:Y:S01]  /*41a0*/  LDGSTS.E [R101+0x806c], desc[UR26][R26.64], !P6 ;  /* 0x0806c0001a657fae */ /* 0x0003e2000f1a101a */
[----:B------:R-:W-:-:S02]  /*41b0*/  VIADD R3, R141, 0xffffffa0 ;  /* 0xffffffa08d037836 */ /* 0x000fc40000000000 */
[----:B------:R-:W-:Y:S01]  /*41c0*/  IMAD.WIDE R30, R99, 0x4, R30 ;  /* 0x00000004631e7825 */ /* 0x000fe200078e021e */
[----:B------:R1:W-:Y:S02]  /*41d0*/  LDGSTS.E [R101+0x8070], desc[UR26][R28.64], !P2 ;  /* 0x080700001c657fae */ /* 0x0003e4000d1a101a */
[----:B------:R-:W-:Y:S01]  /*41e0*/  ISETP.GE.U32.AND P5, PT, R3, 0x7fffff81, PT ;  /* 0x7fffff810300780c */ /* 0x000fe20003fa6070 */
[C---:B------:R-:W-:Y:S01]  /*41f0*/  IMAD.WIDE R32, R99.reuse, 0x4, R32 ;  /* 0x0000000463207825 */ /* 0x040fe200078e0220 */
[----:B------:R1:W-:Y:S01]  /*4200*/  LDGSTS.E [R101+0x8074], desc[UR26][R30.64], !P3 ;  /* 0x080740001e657fae */ /* 0x0003e2000d9a101a */
[----:B------:R-:W-:Y:S02]  /*4210*/  ISETP.GE.AND P6, PT, R64, R3, PT ;  /* 0x000000034000720c */ /* 0x000fe40003fc6270 */
[----:B------:R-:W-:Y:S01]  /*4220*/  IMAD.WIDE R88, R99, 0x4, R88 ;  /* 0x0000000463587825 */ /* 0x000fe200078e0258 */
[----:B------:R1:W-:Y:S01]  /*4230*/  LDGSTS.E [R101+0x8078], desc[UR26][R32.64], !P4 ;  /* 0x0807800020657fae */ /* 0x0003e2000e1a101a */
[----:B------:R-:W-:-:S02]  /*4240*/  SEL R143, RZ, 0x4, P6 ;  /* 0x00000004ff8f7807 */ /* 0x000fc40003000000 */
[----:B------:R-:W-:-:S04]  /*4250*/  IMAD.WIDE R82, R139, 0x4, R82 ;  /* 0x000000048b527825 */ /* 0x000fc800078e0252 */
[----:B------:R1:W-:Y:S01]  /*4260*/  LDGSTS.E [R101+0x807c], desc[UR26][R88.64], !P5 ;  /* 0x0807c00058657fae */ /* 0x0003e2000e9a101a */
[----:B------:R-:W-:Y:S01]  /*4270*/  ISETP.NE.U32.AND P5, PT, R145, RZ, PT ;  /* 0x000000ff9100720c */ /* 0x000fe20003fa5070 */
[C---:B------:R-:W-:Y:S02]  /*4280*/  IMAD.WIDE R68, R139.reuse, 0x4, R68 ;  /* 0x000000048b447825 */ /* 0x040fe400078e0244 */
[----:B------:R-:W0:Y:S02]  /*4290*/  LDGDEPBAR ;  /* 0x00000000000079af */ /* 0x000e240000000000 */
[----:B------:R-:W-:-:S04]  /*42a0*/  IMAD.WIDE R70, R139, 0x4, R70 ;  /* 0x000000048b467825 */ /* 0x000fc800078e0246 */
        /* <DEDUP_REMOVED lines=18> */
[----:B------:R-:W-:Y:S03]  /*43d0*/  LDGSTS.E [R137+0x20200], desc[UR26][R34.64], P5 ;  /* 0x2020000022897fae */ /* 0x000fe6000a9a101a */
        /* <DEDUP_REMOVED lines=9> */
[----:B--2---:R-:W-:Y:S01]  /*4470*/  IMAD.WIDE R36, R99, 0x4, R36 ;  /* 0x0000000463247825 */ /* 0x004fe200078e0224 */
[----:B------:R2:W-:Y:S01]  /*4480*/  LDGSTS.E [R137+0x21600], desc[UR26][R158.64], P5 ;  /* 0x216000009e897fae */ /* 0x0005e2000a9a101a */
[----:B------:R-:W-:Y:S02]  /*4490*/  ISETP.GE.U32.AND P2, PT, R66, 0x7fffff80, PT ;  /* 0x7fffff804200780c */ /* 0x000fe40003f46070 */
[----:B------:R-:W-:Y:S01]  /*44a0*/  VIADD R66, R141, 0xffffff9d ;  /* 0xffffff9d8d427836 */ /* 0x000fe20000000000 */
[----:B------:R1:W-:Y:S01]  /*44b0*/  LDGSTS.E [R137+0x21a00], desc[UR26][R160.64], P5 ;  /* 0x21a00000a0897fae */ /* 0x0003e2000a9a101a */
[----:B------:R-:W-:Y:S01]  /*44c0*/  ISETP.GE.U32.AND P3, PT, R3, 0x7fffff7f, PT ;  /* 0x7fffff7f0300780c */ /* 0x000fe20003f66070 */
[C---:B------:R-:W-:Y:S02]  /*44d0*/  VIADD R3, R141.reuse, 0xffffff9c ;  /* 0xffffff9c8d037836 */ /* 0x040fe40000000000 */
[----:B------:R1:W-:Y:S01]  /*44e0*/  LDGSTS.E [R137+0x21e00], desc[UR26][R162.64], P5 ;  /* 0x21e00000a2897fae */ /* 0x0003e2000a9a101a */
[----:B------:R-:W-:Y:S01]  /*44f0*/  ISETP.GE.U32.AND P4, PT, R66, 0x7fffff7e, PT ;  /* 0x7fffff7e4200780c */ /* 0x000fe20003f86070 */
[----:B------:R-:W-:Y:S01]  /*4500*/  VIADD R66, R141, 0xffffff9b ;  /* 0xffffff9b8d427836 */ /* 0x000fe20000000000 */
[----:B------:R-:W-:Y:S01]  /*4510*/  ISETP.GE.U32.AND P5, PT, R3, 0x7fffff7d, PT ;  /* 0x7fffff7d0300780c */ /* 0x000fe20003fa6070 */
[----:B------:R-:W0:Y:S01]  /*4520*/  LDGDEPBAR ;  /* 0x00000000000079af */ /* 0x000e220000000000 */
[----:B------:R-:W-:-:S02]  /*4530*/  VIADD R3, R141, 0xffffff9a ;  /* 0xffffff9a8d037836 */ /* 0x000fc40000000000 */
[C---:B---3--:R-:W-:Y:S01]  /*4540*/  IMAD.WIDE R38, R99.reuse, 0x4, R38 ;  /* 0x0000000463267825 */ /* 0x048fe200078e0226 */
[----:B------:R-:W-:Y:S01]  /*4550*/  BAR.SYNC.DEFER_BLOCKING 0x0 ;  /* 0x0000000000007b1d */ /* 0x000fe20000010000 */
[----:B------:R-:W-:Y:S02]  /*4560*/  ISETP.GE.U32.AND P6, PT, R66, 0x7fffff7c, PT ;  /* 0x7fffff7c4200780c */ /* 0x000fe40003fc6070 */
[----:B------:R-:W-:-:S04]  /*4570*/  IMAD.WIDE R40, R99, 0x4, R40 ;  /* 0x0000000463287825 */ /* 0x000fc800078e0228 */
[----:B------:R-:W-:Y:S02]  /*4580*/  VIADD R66, R141, 0xffffff99 ;  /* 0xffffff998d427836 */ /* 0x000fe40000000000 */
[----:B------:R-:W-:-:S04]  /*4590*/  IMAD.WIDE R42, R99, 0x4, R42 ;  /* 0x00000004632a7825 */ /* 0x000fc800078e022a */
[----:B------:R-:W-:-:S04]  /*45a0*/  IMAD.WIDE R44, R99, 0x4, R44 ;  /* 0x00000004632c7825 */ /* 0x000fc800078e022c */
[----:B------:R-:W-:-:S04]  /*45b0*/  IMAD.WIDE R46, R99, 0x4, R46 ;  /* 0x00000004632e7825 */ /* 0x000fc800078e022e */
[----:B------:R-:W-:Y:S01]  /*45c0*/  IMAD.WIDE R48, R99, 0x4, R48 ;  /* 0x0000000463307825 */ /* 0x000fe200078e0230 */
[----:B------:R-:W-:Y:S01]  /*45d0*/  @!PT LDS RZ, [RZ] ;  /* 0x00000000fffff984 */ /* 0x000fe20000000800 */
[----:B------:R-:W-:Y:S01]  /*45e0*/  @!PT LDS RZ, [RZ] ;  /* 0x00000000fffff984 */ /* 0x000fe20000000800 */
[----:B------:R-:W-:Y:S01]  /*45f0*/  @!PT LDS RZ, [RZ] ;  /* 0x00000000fffff984 */ /* 0x000fe20000000800 */
[----:B------:R-:W-:Y:S01]  /*4600*/  LDGSTS.E [R101+0xc000], desc[UR26][R36.64], !P2 ;  /* 0x0c00000024657fae */ /* 0x000fe2000d1a101a */
        /* <DEDUP_REMOVED lines=9> */
[----:B------:R-:W-:Y:S02]  /*46a0*/  IMAD.WIDE R50, R99, 0x4, R50 ;  /* 0x0000000463327825 */ /* 0x000fe400078e0232 */
[----:B------:R-:W-:Y:S01]  /*46b0*/  ISETP.GE.U32.AND P5, PT, R3, 0x7fffff78, PT ;  /* 0x7fffff780300780c */ /* 0x000fe20003fa6070 */
[----:B------:R2:W-:Y:S01]  /*46c0*/  LDGSTS.E [R101+0xc010], desc[UR26][R44.64], !P6 ;  /* 0x0c0100002c657fae */ /* 0x0005e2000f1a101a */
[----:B------:R-:W-:Y:S01]  /*46d0*/  VIADD R3, R141, 0xffffff95 ;  /* 0xffffff958d037836 */ /* 0x000fe20000000000 */
[----:B------:R-:W-:Y:S01]  /*46e0*/  ISETP.GE.U32.AND P6, PT, R66, 0x7fffff77, PT ;  /* 0x7fffff774200780c */ /* 0x000fe20003fc6070 */
[----:B------:R-:W-:Y:S01]  /*46f0*/  IMAD.WIDE R52, R99, 0x4, R52 ;  /* 0x0000000463347825 */ /* 0x000fe200078e0234 */
[----:B------:R2:W-:Y:S02]  /*4700*/  LDGSTS.E [R101+0xc014], desc[UR26][R46.64], !P2 ;  /* 0x0c0140002e657fae */ /* 0x0005e4000d1a101a */
[----:B------:R-:W-:Y:S01]  /*4710*/  ISETP.GE.U32.AND P2, PT, R3, 0x7fffff76, PT ;  /* 0x7fffff760300780c */ /* 0x000fe20003f46070 */
[C---:B------:R-:W-:Y:S01]  /*4720*/  VIADD R3, R141.reuse, 0xffffff94 ;  /* 0xffffff948d037836 */ /* 0x040fe20000000000 */
[----:B------:R2:W-:Y:S01]  /*4730*/  LDGSTS.E [R101+0xc018], desc[UR26][R48.64], !P3 ;  /* 0x0c01800030657fae */ /* 0x0005e2000d9a101a */
[----:B------:R-:W-:-:S02]  /*4740*/  VIADD R66, R141, 0xffffff93 ;  /* 0xffffff938d427836 */ /* 0x000fc40000000000 */
[----:B-1----:R-:W-:Y:S01]  /*4750*/  IMAD.WIDE R54, R99, 0x4, R54 ;  /* 0x0000000463367825 */ /* 0x002fe200078e0236 */
[----:B------:R-:W-:Y:S01]  /*4760*/  ISETP.GE.U32.AND P3, PT, R3, 0x7fffff75, PT ;  /* 0x7fffff750300780c */ /* 0x000fe20003f66070 */
[----:B------:R1:W-:Y:S01]  /*4770*/  LDGSTS.E [R101+0xc01c], desc[UR26][R50.64], !P4 ;  /* 0x0c01c00032657fae */ /* 0x0003e2000e1a101a */
[----:B------:R-:W-:Y:S01]  /*4780*/  ISETP.GE.U32.AND P4, PT, R66, 0x7fffff74, PT ;  /* 0x7fffff744200780c */ /* 0x000fe20003f86070 */
        /* <DEDUP_REMOVED lines=9> */
[C---:B------:R-:W-:Y:S01]  /*4820*/  VIADD R3, R141.reuse, 0xffffff8f ;  /* 0xffffff8f8d037836 */ /* 0x040fe20000000000 */
[----:B------:R1:W-:Y:S01]  /*4830*/  LDGSTS.E [R101+0xc02c], desc[UR26][R58.64], !P3 ;  /* 0x0c02c0003a657fae */ /* 0x0003e2000d9a101a */
[----:B------:R-:W-:Y:S02]  /*4840*/  VIADD R66, R141, 0xffffff90 ;  /* 0xffffff908d427836 */ /* 0x000fe40000000000 */
[----:B------:R-:W-:Y:S01]  /*4850*/  IMAD.WIDE R96, R99, 0x4, R96 ;  /* 0x0000000463607825 */ /* 0x000fe200078e0260 */
[----:B------:R-:W-:Y:S02]  /*4860*/  ISETP.GE.U32.AND P3, PT, R3, 0x7fffff70, PT ;  /* 0x7fffff700300780c */ /* 0x000fe40003f66070 */
[----:B------:R-:W-:Y:S01]  /*4870*/  ISETP.GE.U32.AND P2, PT, R66, 0x7fffff71, PT ;  /* 0x7fffff714200780c */ /* 0x000fe20003f46070 */
[----:B------:R-:W-:Y:S01]  /*4880*/  VIADD R3, R141, 0xffffff8e ;  /* 0xffffff8e8d037836 */ /* 0x000fe20000000000 */
[----:B------:R1:W-:Y:S01]  /*4890*/  LDGSTS.E [R101+0xc030], desc[UR26][R96.64], !P4 ;  /* 0x0c03000060657fae */ /* 0x0003e2000e1a101a */
[----:B------:R-:W-:-:S03]  /*48a0*/  IMAD.WIDE R90, R99, 0x4, R90 ;  /* 0x00000004635a7825 */ /* 0x000fc600078e025a */
[----:B------:R-:W-:Y:S01]  /*48b0*/  ISETP.GE.U32.AND P4, PT, R3, 0x7fffff6f, PT ;  /* 0x7fffff6f0300780c */ /* 0x000fe20003f86070 */
[----:B------:R-:W-:Y:S01]  /*48c0*/  IMAD.WIDE R92, R99, 0x4, R92 ;  /* 0x00000004635c7825 */ /* 0x000fe200078e025c */
[----:B------:R1:W-:Y:S03]  /*48d0*/  LDGSTS.E [R101+0xc034], desc[UR26][R90.64], !P5 ;  /* 0x0c0340005a657fae */ /* 0x0003e6000e9a101a */
[C---:B------:R-:W-:Y:S01]  /*48e0*/  VIADD R3, R141.reuse, 0xffffff8c ;  /* 0xffffff8c8d037836 */ /* 0x040fe20000000000 */
[----:B------:R1:W-:Y:S01]  /*48f0*/  LDGSTS.E [R101+0xc038], desc[UR26][R92.64], !P6 ;  /* 0x0c0380005c657fae */ /* 0x0003e2000f1a101a */
[----:B------:R-:W-:Y:S02]  /*4900*/  VIADD R66, R141, 0xffffff8d ;  /* 0xffffff8d8d427836 */ /* 0x000fe40000000000 */
[----:B------:R-:W-:Y:S01]  /*4910*/  IMAD.WIDE R94, R99, 0x4, R94 ;  /* 0x00000004635e7825 */ /* 0x000fe200078e025e */
[----:B------:R-:W-:-:S02]  /*4920*/  ISETP.GE.U32.AND P6, PT, R3, 0x7fffff6d, PT ;  /* 0x7fffff6d0300780c */ /* 0x000fc40003fc6070 */
        /* <DEDUP_REMOVED lines=33> */
[C---:B------:R-:W-:Y:S01]  /*4b40*/  IMAD.WIDE R20, R99.reuse, 0x4, R20 ;  /* 0x0000000463147825 */ /* 0x040fe200078e0214 */
[----:B------:R1:W-:Y:S03]  /*4b50*/  LDGSTS.E [R101+0xc05c], desc[UR26][R18.64], !P5 ;  /* 0x0c05c00012657fae */ /* 0x0003e6000e9a101a */
[C---:B------:R-:W-:Y:S01]  /*4b60*/  IMAD.WIDE R22, R99.reuse, 0x4, R22 ;  /* 0x0000000463167825 */ /* 0x040fe200078e0216 */
[----:B------:R1:W-:Y:S03]  /*4b70*/  LDGSTS.E [R101+0xc060], desc[UR26][R20.64], !P6 ;  /* 0x0c06000014657fae */ /* 0x0003e6000f1a101a */
[C---:B------:R-:W-:Y:S01]  /*4b80*/  IMAD.WIDE R24, R99.reuse, 0x4, R24 ;  /* 0x0000000463187825 */ /* 0x040fe200078e0218 */
[----:B------:R1:W-:Y:S03]  /*4b90*/  LDGSTS.E [R101+0xc064], desc[UR26][R22.64], !P2 ;  /* 0x0c06400016657fae */ /* 0x0003e6000d1a101a */
[----:B------:R-:W-:Y:S01]  /*4ba0*/  IMAD.WIDE R26, R99, 0x4, R26 ;  /* 0x00000004631a7825 */ /* 0x000fe200078e021a */
[----:B------:R1:W-:Y:S01]  /*4bb0*/  LDGSTS.E [R101+0xc068], desc[UR26][R24.64], !P3 ;  /* 0x0c06800018657fae */ /* 0x0003e2000d9a101a */
[----:B------:R-:W-:-:S02]  /*4bc0*/  ISETP.GT.AND P3, PT, R98, 0x7f, PT ;  /* 0x0000007f6200780c */ /* 0x000fc40003f64270 */
[----:B------:R-:W-:Y:S01]  /*4bd0*/  VIADD R3, R141, 0xffffff83 ;  /* 0xffffff838d037836 */ /* 0x000fe20000000000 */
[----:B------:R1:W-:Y:S01]  /*4be0*/  LDGSTS.E [R101+0xc06c], desc[UR26][R26.64], !P4 ;  /* 0x0c06c0001a657fae */ /* 0x0003e2000e1a101a */
[----:B------:R-:W-:Y:S01]  /*4bf0*/  LEA R164, P4, R135, UR22, 0x2 ;  /* 0x0000001687a47c11 */ /* 0x000fe2000f8810ff */
[----:B------:R-:W-:Y:S01]  /*4c00*/  VIADD R66, R141, 0xffffff82 ;  /* 0xffffff828d427836 */ /* 0x000fe20000000000 */
[----:B------:R-:W-:Y:S01]  /*4c10*/  SEL R143, R143, RZ, P3 ;  /* 0x000000ff8f8f7207 */ /* 0x000fe20001800000 */
[----:B------:R-:W-:Y:S01]  /*4c20*/  IMAD.WIDE R28, R99, 0x4, R28 ;  /* 0x00000004631c7825 */ /* 0x000fe200078e021c */
[----:B------:R-:W-:Y:S02]  /*4c30*/  LEA.HI.X.SX32 R154, R135, UR23, 0x2, P4 ;  /* 0x00000017879a7c11 */ /* 0x000fe4000a0f16ff */
[----:B------:R-:W-:Y:S01]  /*4c40*/  LEA R164, P4, R123, R164, 0x2 ;  /* 0x000000a47ba47211 */ /* 0x000fe200078810ff */
[----:B------:R-:W-:Y:S01]  /*4c50*/  IMAD.WIDE R30, R99, 0x4, R30 ;  /* 0x00000004631e7825 */ /* 0x000fe200078e021e */
[----:B------:R-:W-:-:S02]  /*4c60*/  ISETP.GE.U32.AND P5, PT, R3, 0x7fffff64, PT ;  /* 0x7fffff640300780c */ /* 0x000fc40003fa6070 */
[----:B------:R-:W-:Y:S01]  /*4c70*/  LEA.HI.X.SX32 R165, R123, R154, 0x2, P4 ;  /* 0x0000009a7ba57211 */ /* 0x000fe200020f16ff */
[----:B------:R-:W-:Y:S01]  /*4c80*/  VIADD R3, R141, 0xffffff81 ;  /* 0xffffff818d037836 */ /* 0x000fe20000000000 */
[----:B------:R-:W-:Y:S01]  /*4c90*/  IADD3 R154, P4, PT, R63, UR20, RZ ;  /* 0x000000143f9a7c10 */ /* 0x000fe2000ff9e0ff */
[----:B------:R-:W-:Y:S01]  /*4ca0*/  IMAD.WIDE R32, R99, 0x4, R32 ;  /* 0x0000000463207825 */ /* 0x000fe200078e0220 */
[----:B------:R-:W-:Y:S02]  /*4cb0*/  ISETP.GE.U32.AND P6, PT, R66, 0x7fffff63, PT ;  /* 0x7fffff634200780c */ /* 0x000fe40003fc6070 */
[----:B------:R-:W-:Y:S01]  /*4cc0*/  ISETP.GE.U32.AND P2, PT, R3, 0x7fffff62, PT ;  /* 0x7fffff620300780c */ /* 0x000fe20003f46070 */
[----:B------:R-:W-:Y:S01]  /*4cd0*/  IMAD.WIDE R164, R139, 0x4, R164 ;  /* 0x000000048ba47825 */ /* 0x000fe200078e02a4 */
[----:B------:R-:W-:Y:S01]  /*4ce0*/  PLOP3.LUT P3, PT, PT, PT, UP1, 0x80, 0x8 ;  /* 0x000000000008781c */ /* 0x000fe20003f6f018 */
[----:B------:R-:W-:Y:S01]  /*4cf0*/  UISETP.GE.U32.AND UP1, UPT, UR6, 0x7fffff01, UPT ;  /* 0x7fffff010600788c */ /* 0x000fe2000bf26070 */
[----:B------:R-:W-:Y:S01]  /*4d00*/  LEA.HI.X.SX32 R155, R133, UR21, 0x2, P4 ;  /* 0x00000015859b7c11 */ /* 0x000fe2000a0f16ff */
[----:B------:R-:W-:Y:S01]  /*4d10*/  IMAD.WIDE R88, R99, 0x4, R88 ;  /* 0x0000000463587825 */ /* 0x000fe200078e0258 */
[----:B------:R-:W-:Y:S01]  /*4d20*/  ISETP.NE.U32.AND P4, PT, R143, RZ, PT ;  /* 0x000000ff8f00720c */ /* 0x000fe20003f85070 */
[----:B------:R1:W-:Y:S01]  /*4d30*/  LDGSTS.E [R101+0xc070], desc[UR26][R28.64], !P5 ;  /* 0x0c0700001c657fae */ /* 0x0003e2000e9a101a */
[----:B------:R-:W1:Y:S01]  /*4d40*/  LDC R143, c[0x0][0x3a0] ;  /* 0x0000e800ff8f7b82 */ /* 0x000e620000000800 */
[----:B------:R-:W-:-:S02]  /*4d50*/  IMAD.WIDE R82, R139, 0x4, R82 ;  /* 0x000000048b527825 */ /* 0x000fc400078e0252 */
[----:B------:R1:W-:Y:S02]  /*4d60*/  LDGSTS.E [R101+0xc074], desc[UR26][R30.64], !P6 ;  /* 0x0c0740001e657fae */ /* 0x0003e4000f1a101a */
[C---:B------:R-:W-:Y:S02]  /*4d70*/  IMAD.WIDE R68, R139.reuse, 0x4, R68 ;  /* 0x000000048b447825 */ /* 0x040fe400078e0244 */
[----:B------:R1:W-:Y:S02]  /*4d80*/  LDGSTS.E [R101+0xc078], desc[UR26][R32.64], !P2 ;  /* 0x0c07800020657fae */ /* 0x0003e4000d1a101a */
[C---:B------:R-:W-:Y:S02]  /*4d90*/  IMAD.WIDE R164, R139.reuse, 0x4, R164 ;  /* 0x000000048ba47825 */ /* 0x040fe400078e02a4 */
[----:B------:R1:W-:Y:S02]  /*4da0*/  LDGSTS.E [R101+0xc07c], desc[UR26][R88.64], !P3 ;  /* 0x0c07c00058657fae */ /* 0x0003e4000d9a101a */
[----:B------:R-:W-:-:S02]  /*4db0*/  IMAD.WIDE R70, R139, 0x4, R70 ;  /* 0x000000048b467825 */ /* 0x000fc400078e0246 */
[----:B------:R-:W0:Y:S02]  /*4dc0*/  LDGDEPBAR ;  /* 0x00000000000079af */ /* 0x000e240000000000 */
[C---:B------:R-:W-:Y:S02]  /*4dd0*/  IMAD.WIDE R72, R139.reuse, 0x4, R72 ;  /* 0x000000048b487825 */ /* 0x040fe400078e0248 */
[----:B------:R-:W-:Y:S02]  /*4de0*/  LDGSTS.E [R67+0x22000], desc[UR26][R82.64], P4 ;  /* 0x2200000052437fae */ /* 0x000fe4000a1a101a */
[C---:B------:R-:W-:Y:S02]  /*4df0*/  IMAD.WIDE R74, R139.reuse, 0x4, R74 ;  /* 0x000000048b4a7825 */ /* 0x040fe400078e024a */
[----:B------:R-:W-:Y:S02]  /*4e00*/  LDGSTS.E [R67+0x22400], desc[UR26][R68.64], P4 ;  /* 0x2240000044437fae */ /* 0x000fe4000a1a101a */
[----:B------:R-:W-:-:S02]  /*4e10*/  IMAD.WIDE R76, R139, 0x4, R76 ;  /* 0x000000048b4c7825 */ /* 0x000fc400078e024c */
[----:B------:R-:W-:Y:S02]  /*4e20*/  LDGSTS.E [R67+0x22800], desc[UR26][R70.64], P4 ;  /* 0x2280000046437fae */ /* 0x000fe4000a1a101a */
        /* <DEDUP_REMOVED lines=14> */
[C---:B--2---:R-:W-:Y:S02]  /*4f10*/  IMAD.WIDE R158, R139.reuse, 0x4, R158 ;  /* 0x000000048b9e7825 */ /* 0x044fe400078e029e */
[----:B------:R-:W-:Y:S02]  /*4f20*/  LDGSTS.E [R137+0x22a00], desc[UR26][R86.64], P4 ;  /* 0x22a0000056897fae */ /* 0x000fe4000a1a101a */
[----:B------:R-:W-:-:S02]  /*4f30*/  IMAD.WIDE R160, R139, 0x4, R160 ;  /* 0x000000048ba07825 */ /* 0x000fc400078e02a0 */
[----:B------:R-:W-:Y:S02]  /*4f40*/  LDGSTS.E [R137+0x22e00], desc[UR26][R152.64], P4 ;  /* 0x22e0000098897fae */ /* 0x000fe4000a1a101a */
[----:B------:R-:W-:Y:S02]  /*4f50*/  IMAD.WIDE R162, R139, 0x4, R162 ;  /* 0x000000048ba27825 */ /* 0x000fe400078e02a2 */
[----:B------:R-:W-:Y:S02]  /*4f60*/  LDGSTS.E [R137+0x23200], desc[UR26][R156.64], P4 ;  /* 0x232000009c897fae */ /* 0x000fe4000a1a101a */
[----:B------:R-:W-:Y:S02]  /*4f70*/  VIADD R3, R141, 0xffffff7f ;  /* 0xffffff7f8d037836 */ /* 0x000fe40000000000 */
[----:B------:R-:W-:Y:S01]  /*4f80*/  LDGSTS.E [R137+0x23600], desc[UR26][R158.64], P4 ;  /* 0x236000009e897fae */ /* 0x000fe2000a1a101a */
[----:B------:R-:W-:Y:S02]  /*4f90*/  IMAD.WIDE R154, R99, 0x4, R154 ;  /* 0x00000004639a7825 */ /* 0x000fe400078e029a */
[----:B------:R-:W-:Y:S01]  /*4fa0*/  ISETP.GE.U32.AND P6, PT, R3, 0x7fffff60, PT ;  /* 0x7fffff600300780c */ /* 0x000fe20003fc6070 */
[----:B------:R-:W-:Y:S01]  /*4fb0*/  LDGSTS.E [R137+0x23a00], desc[UR26][R160.64], P4 ;  /* 0x23a00000a0897fae */ /* 0x000fe2000a1a101a */
[----:B------:R-:W-:-:S02]  /*4fc0*/  VIADD R3, R141, 0xffffff7d ;  /* 0xffffff7d8d037836 */ /* 0x000fc40000000000 */
[----:B------:R-:W-:Y:S01]  /*4fd0*/  IMAD.WIDE R154, R99, 0x4, R154 ;  /* 0x00000004639a7825 */ /* 0x000fe200078e029a */
[----:B------:R-:W-:Y:S02]  /*4fe0*/  LDGSTS.E [R137+0x23e00], desc[UR26][R162.64], P4 ;  /* 0x23e00000a2897fae */ /* 0x000fe4000a1a101a */
[----:B------:R-:W-:Y:S01]  /*4ff0*/  ISETP.GE.U32.AND P2, PT, R3, 0x7fffff5e, PT ;  /* 0x7fffff5e0300780c */ /* 0x000fe20003f46070 */
[C---:B------:R-:W-:Y:S01]  /*5000*/  VIADD R3, R141.reuse, 0xffffff7c ;  /* 0xffffff7c8d037836 */ /* 0x040fe20000000000 */
[----:B------:R-:W0:Y:S01]  /*5010*/  LDGDEPBAR ;  /* 0x00000000000079af */ /* 0x000e220000000000 */
[----:B------:R-:W-:Y:S02]  /*5020*/  VIADD R66, R141, 0xffffff7e ;  /* 0xffffff7e8d427836 */ /* 0x000fe40000000000 */
[----:B------:R-:W-:Y:S01]  /*5030*/  IMAD.WIDE R154, R99, 0x4, R154 ;  /* 0x00000004639a7825 */ /* 0x000fe200078e029a */
[----:B------:R-:W-:Y:S02]  /*5040*/  ISETP.GE.U32.AND P3, PT, R3, 0x7fffff5d, PT ;  /* 0x7fffff5d0300780c */ /* 0x000fe40003f66070 */
[----:B------:R-:W-:Y:S01]  /*5050*/  ISETP.GE.U32.AND P5, PT, R66, 0x7fffff5f, PT ;  /* 0x7fffff5f4200780c */ /* 0x000fe20003fa6070 */
[----:B------:R-:W-:-:S02]  /*5060*/  VIADD R3, R141, 0xffffff7b ;  /* 0xffffff7b8d037836 */ /* 0x000fc40000000000 */
[----:B------:R-:W-:Y:S01]  /*5070*/  IMAD.WIDE R154, R99, 0x4, R154 ;  /* 0x00000004639a7825 */ /* 0x000fe200078e029a */
[----:B------:R-:W-:Y:S02]  /*5080*/  BAR.SYNC.DEFER_BLOCKING 0x0 ;  /* 0x0000000000007b1d */ /* 0x000fe40000010000 */
[----:B------:R-:W-:Y:S01]  /*5090*/  ISETP.GE.U32.AND P4, PT, R3, 0x7fffff5c, PT ;  /* 0x7fffff5c0300780c */ /* 0x000fe20003f86070 */
[----:B------:R-:W-:Y:S02]  /*50a0*/  VIADD R3, R141, 0xffffff7a ;  /* 0xffffff7a8d037836 */ /* 0x000fe40000000000 */
[----:B---3--:R-:W-:-:S04]  /*50b0*/  IMAD.WIDE R38, R99, 0x4, R38 ;  /* 0x0000000463267825 */ /* 0x008fc800078e0226 */
[----:B------:R-:W-:-:S04]  /*50c0*/  IMAD.WIDE R40, R99, 0x4, R40 ;  /* 0x0000000463287825 */ /* 0x000fc800078e0228 */
[----:B------:R-:W-:Y:S02]  /*50d0*/  VIADD R66, R141, 0xffffff79 ;  /* 0xffffff798d427836 */ /* 0x000fe40000000000 */
[----:B------:R-:W-:-:S04]  /*50e0*/  IMAD.WIDE R42, R99, 0x4, R42 ;  /* 0x00000004632a7825 */ /* 0x000fc800078e022a */
        /* <DEDUP_REMOVED lines=16> */
[----:B------:R-:W-:Y:S02]  /*51f0*/  IMAD.WIDE R48, R99, 0x4, R48 ;  /* 0x0000000463307825 */ /* 0x000fe400078e0230 */
[----:B------:R2:W-:Y:S01]  /*5200*/  LDGSTS.E [R101+0x10010], desc[UR26][R44.64], !P4 ;  /* 0x100100002c657fae */ /* 0x0005e2000e1a101a */
[----:B------:R-:W-:Y:S01]  /*5210*/  ISETP.GE.U32.AND P4, PT, R3, 0x7fffff57, PT ;  /* 0x7fffff570300780c */ /* 0x000fe20003f86070 */
[----:B------:R-:W-:Y:S02]  /*5220*/  VIADD R3, R141, 0xffffff75 ;  /* 0xffffff758d037836 */ /* 0x000fe40000000000 */
[----:B------:R2:W-:Y:S01]  /*5230*/  LDGSTS.E [R101+0x10014], desc[UR26][R46.64], !P6 ;  /* 0x100140002e657fae */ /* 0x0005e2000f1a101a */
[----:B-1----:R-:W-:Y:S02]  /*5240*/  IMAD.WIDE R50, R99, 0x4, R50 ;  /* 0x0000000463327825 */ /* 0x002fe400078e0232 */
[----:B------:R-:W-:Y:S01]  /*5250*/  ISETP.GE.U32.AND P6, PT, R3, 0x7fffff56, PT ;  /* 0x7fffff560300780c */ /* 0x000fe20003fc6070 */
[----:B------:R1:W-:Y:S01]  /*5260*/  LDGSTS.E [R101+0x10018], desc[UR26][R48.64], !P5 ;  /* 0x1001800030657fae */ /* 0x0003e2000e9a101a */
[----:B------:R-:W-:-:S02]  /*5270*/  VIADD R3, R141, 0xffffff73 ;  /* 0xffffff738d037836 */ /* 0x000fc40000000000 */
[----:B------:R-:W-:Y:S01]  /*5280*/  VIADD R66, R141, 0xffffff74 ;  /* 0xffffff748d427836 */ /* 0x000fe20000000000 */
[----:B------:R1:W-:Y:S01]  /*5290*/  LDGSTS.E [R101+0x1001c], desc[UR26][R50.64], !P2 ;  /* 0x1001c00032657fae */ /* 0x0003e2000d1a101a */
        /* <DEDUP_REMOVED lines=75> */
[----:B------:R-:W-:Y:S01]  /*5750*/  IMAD.WIDE R26, R99, 0x4, R26 ;  /* 0x00000004631a7825 */ /* 0x000fe200078e021a */
[----:B------:R1:W-:Y:S03]  /*5760*/  LDGSTS.E [R101+0x10068], desc[UR26][R24.64], !P5 ;  /* 0x1006800018657fae */ /* 0x0003e6000e9a101a */
[----:B------:R-:W-:Y:S01]  /*5770*/  VIADD R143, R143, 0xffffff60 ;  /* 0xffffff608f8f7836 */ /* 0x000fe20000000000 */
[----:B------:R1:W-:Y:S01]  /*5780*/  LDGSTS.E [R101+0x1006c], desc[UR26][R26.64], !P2 ;  /* 0x1006c0001a657fae */ /* 0x0003e2000d1a101a */
[----:B------:R-:W-:Y:S02]  /*5790*/  VIADD R3, R141, 0xffffff5f ;  /* 0xffffff5f8d037836 */ /* 0x000fe40000000000 */
[----:B------:R-:W-:Y:S01]  /*57a0*/  IMAD.WIDE R28, R99, 0x4, R28 ;  /* 0x00000004631c7825 */ /* 0x000fe200078e021c */
[----:B------:R-:W-:-:S02]  /*57b0*/  ISETP.GE.AND P2, PT, R64, R143, PT ;  /* 0x0000008f4000720c */ /* 0x000fc40003f46270 */
[----:B------:R-:W-:Y:S01]  /*57c0*/  ISETP.GE.U32.AND P5, PT, R3, 0x7fffff40, PT ;  /* 0x7fffff400300780c */ /* 0x000fe20003fa6070 */
[----:B------:R-:W-:Y:S01]  /*57d0*/  IMAD.WIDE R30, R99, 0x4, R30 ;  /* 0x00000004631e7825 */ /* 0x000fe200078e021e */
[----:B------:R1:W-:Y:S01]  /*57e0*/  LDGSTS.E [R101+0x10070], desc[UR26][R28.64], !P3 ;  /* 0x100700001c657fae */ /* 0x0003e2000d9a101a */
[----:B------:R-:W-:Y:S02]  /*57f0*/  ISETP.GE.U32.AND P3, PT, R143, 0x7fffff41, PT ;  /* 0x7fffff418f00780c */ /* 0x000fe40003f66070 */
[----:B------:R-:W-:Y:S01]  /*5800*/  IMAD.WIDE R32, R99, 0x4, R32 ;  /* 0x0000000463207825 */ /* 0x000fe200078e0220 */
[----:B------:R1:W-:Y:S01]  /*5810*/  LDGSTS.E [R101+0x10074], desc[UR26][R30.64], !P4 ;  /* 0x100740001e657fae */ /* 0x0003e2000e1a101a */
[----:B------:R-:W-:Y:S02]  /*5820*/  ISETP.GT.AND P4, PT, R98, 0xbf, PT ;  /* 0x000000bf6200780c */ /* 0x000fe40003f84270 */
[----:B------:R-:W-:Y:S01]  /*5830*/  VIADD R3, R141, 0xffffff5e ;  /* 0xffffff5e8d037836 */ /* 0x000fe20000000000 */
[----:B------:R-:W-:Y:S01]  /*5840*/  SEL R143, RZ, 0x4, P2 ;  /* 0x00000004ff8f7807 */ /* 0x000fe20001000000 */
[----:B------:R1:W-:Y:S01]  /*5850*/  LDGSTS.E [R101+0x10078], desc[UR26][R32.64], !P6 ;  /* 0x1007800020657fae */ /* 0x0003e2000f1a101a */
[----:B------:R-:W-:Y:S01]  /*5860*/  ISETP.GE.AND P6, PT, R64, UR4, PT ;  /* 0x0000000440007c0c */ /* 0x000fe2000bfc6270 */
[----:B------:R-:W-:Y:S01]  /*5870*/  IMAD.WIDE R88, R99, 0x4, R88 ;  /* 0x0000000463587825 */ /* 0x000fe200078e0258 */
[----:B------:R-:W-:Y:S01]  /*5880*/  ISETP.GE.U32.AND P2, PT, R3, 0x7fffff3f, PT ;  /* 0x7fffff3f0300780c */ /* 0x000fe20003f46070 */
[----:B------:R-:W-:Y:S01]  /*5890*/  UIADD3 UR4, UPT, UPT, UR13, -0xe1, URZ ;  /* 0xffffff1f0d047890 */ /* 0x000fe2000fffe0ff */
[----:B------:R-:W-:Y:S01]  /*58a0*/  SEL R3, R143, RZ, P4 ;  /* 0x000000ff8f037207 */ /* 0x000fe20002000000 */
[C---:B--2---:R-:W-:Y:S01]  /*58b0*/  IMAD.WIDE R154, R139.reuse, 0x4, R34 ;  /* 0x000000048b9a7825 */ /* 0x044fe200078e0222 */
[----:B------:R-:W-:Y:S01]  /*58c0*/  ISETP.GT.AND P4, PT, R98, 0x9f, PT ;  /* 0x0000009f6200780c */ /* 0x000fe20003f84270 */
[----:B------:R2:W-:Y:S01]  /*58d0*/  LDGSTS.E [R101+0x1007c], desc[UR26][R88.64], !P3 ;  /* 0x1007c00058657fae */ /* 0x0005e2000d9a101a */
[----:B------:R-:W-:Y:S01]  /*58e0*/  SEL R143, RZ, 0x4, P6 ;  /* 0x00000004ff8f7807 */ /* 0x000fe20003000000 */
[----:B------:R-:W-:Y:S01]  /*58f0*/  IMAD.WIDE R34, R139, 0x4, R82 ;  /* 0x000000048b227825 */ /* 0x000fe200078e0252 */
[----:B------:R-:W-:Y:S01]  /*5900*/  UISETP.GE.U32.AND UP2, UPT, UR4, 0x7fffff00, UPT ;  /* 0x7fffff000400788c */ /* 0x000fe2000bf46070 */
[----:B------:R-:W0:Y:S01]  /*5910*/  LDGDEPBAR ;  /* 0x00000000000079af */ /* 0x000e220000000000 */
[----:B------:R-:W-:Y:S01]  /*5920*/  SEL R143, R143, RZ, P4 ;  /* 0x000000ff8f8f7207 */ /* 0x000fe20002000000 */
[----:B------:R-:W-:Y:S01]  /*5930*/  IMAD.WIDE R68, R139, 0x4, R68 ;  /* 0x000000048b447825 */ /* 0x000fe200078e0244 */
[----:B------:R-:W-:-:S02]  /*5940*/  UIADD3 UR13, UPT, UPT, UR13, -0x100, URZ ;  /* 0xffffff000d0d7890 */ /* 0x000fc4000fffe0ff */
[----:B------:R-:W-:Y:S01]  /*5950*/  ISETP.NE.U32.AND P3, PT, R143, RZ, PT ;  /* 0x000000ff8f00720c */ /* 0x000fe20003f65070 */
[----:B------:R-:W-:-:S04]  /*5960*/  IMAD.WIDE R70, R139, 0x4, R70 ;  /* 0x000000048b467825 */ /* 0x000fc800078e0246 */
        /* <DEDUP_REMOVED lines=8> */
[----:B------:R-:W-:Y:S01]  /*59f0*/  IMAD.WIDE R82, R139, 0x4, R154 ;  /* 0x000000048b527825 */ /* 0x000fe200078e029a */
[----:B------:R1:W-:Y:S01]  /*5a00*/  LDGSTS.E [R67+0x24c00], desc[UR26][R72.64], P3 ;  /* 0x24c0000048437fae */ /* 0x0003e200099a101a */
[----:B------:R-:W-:-:S02]  /*5a10*/  SHF.R.S32.HI R154, RZ, 0x1f, R99 ;  /* 0x0000001fff9a7819 */ /* 0x000fc40000011463 */
        /* <DEDUP_REMOVED lines=14> */
[----:B------:R-:W-:Y:S01]  /*5b00*/  VIADD R66, R141, 0xffffff5d ;  /* 0xffffff5d8d427836 */ /* 0x000fe20000000000 */
[----:B------:R1:W-:Y:S01]  /*5b10*/  LDGSTS.E [R137+0x24e00], desc[UR26][R152.64], P3 ;  /* 0x24e0000098897fae */ /* 0x0003e200099a101a */
[----:B------:R-:W-:-:S03]  /*5b20*/  IMAD.WIDE R36, R99, 0x4, R36 ;  /* 0x0000000463247825 */ /* 0x000fc600078e0224 */
[----:B------:R1:W-:Y:S01]  /*5b30*/  LDGSTS.E [R137+0x25200], desc[UR26][R156.64], P3 ;  /* 0x252000009c897fae */ /* 0x0003e200099a101a */
[----:B------:R-:W-:Y:S01]  /*5b40*/  ISETP.GE.U32.AND P6, PT, R66, 0x7fffff3e, PT ;  /* 0x7fffff3e4200780c */ /* 0x000fe20003fc6070 */
[----:B------:R-:W-:Y:S02]  /*5b50*/  VIADD R66, R141, 0xffffff5c ;  /* 0xffffff5c8d427836 */ /* 0x000fe40000000000 */
[----:B------:R1:W-:Y:S01]  /*5b60*/  LDGSTS.E [R137+0x25600], desc[UR26][R158.64], P3 ;  /* 0x256000009e897fae */ /* 0x0003e200099a101a */
[----:B------:R-:W-:Y:S02]  /*5b70*/  IMAD.WIDE R36, R99, 0x4, R36 ;  /* 0x0000000463247825 */ /* 0x000fe400078e0224 */
[----:B------:R-:W-:Y:S01]  /*5b80*/  ISETP.GE.U32.AND P4, PT, R66, 0x7fffff3d, PT ;  /* 0x7fffff3d4200780c */ /* 0x000fe20003f86070 */
[----:B------:R1:W-:Y:S01]  /*5b90*/  LDGSTS.E [R137+0x25a00], desc[UR26][R160.64], P3 ;  /* 0x25a00000a0897fae */ /* 0x0003e200099a101a */
[----:B------:R-:W-:Y:S02]  /*5ba0*/  VIADD R66, R141, 0xffffff5b ;  /* 0xffffff5b8d427836 */ /* 0x000fe40000000000 */
[----:B---3--:R-:W-:Y:S01]  /*5bb0*/  IMAD.WIDE R38, R99, 0x4, R38 ;  /* 0x0000000463267825 */ /* 0x008fe200078e0226 */
[----:B------:R3:W-:Y:S02]  /*5bc0*/  LDGSTS.E [R137+0x25e00], desc[UR26][R162.64], P3 ;  /* 0x25e00000a2897fae */ /* 0x0007e400099a101a */
[----:B------:R-:W-:Y:S01]  /*5bd0*/  ISETP.GE.U32.AND P3, PT, R66, 0x7fffff3c, PT ;  /* 0x7fffff3c4200780c */ /* 0x000fe20003f66070 */
[----:B------:R-:W-:Y:S01]  /*5be0*/  VIADD R66, R141, 0xffffff5a ;  /* 0xffffff5a8d427836 */ /* 0x000fe20000000000 */
[----:B------:R-:W0:Y:S01]  /*5bf0*/  LDGDEPBAR ;  /* 0x00000000000079af */ /* 0x000e220000000000 */
[----:B------:R-:W-:Y:S01]  /*5c00*/  IMAD.WIDE R40, R99, 0x4, R40 ;  /* 0x0000000463287825 */ /* 0x000fe200078e0228 */
[----:B------:R-:W-:Y:S03]  /*5c10*/  BAR.SYNC.DEFER_BLOCKING 0x0 ;  /* 0x0000000000007b1d */ /* 0x000fe60000010000 */
[----:B------:R-:W-:-:S02]  /*5c20*/  VIADD R143, R141, 0xffffff59 ;  /* 0xffffff598d8f7836 */ /* 0x000fc40000000000 */
[----:B------:R-:W-:-:S04]  /*5c30*/  IMAD.WIDE R42, R99, 0x4, R42 ;  /* 0x00000004632a7825 */ /* 0x000fc800078e022a */
[----:B------:R-:W-:-:S04]  /*5c40*/  IMAD.WIDE R44, R99, 0x4, R44 ;  /* 0x00000004632c7825 */ /* 0x000fc800078e022c */
[----:B------:R-:W-:-:S04]  /*5c50*/  IMAD.WIDE R46, R99, 0x4, R46 ;  /* 0x00000004632e7825 */ /* 0x000fc800078e022e */
[----:B-1----:R-:W-:-:S04]  /*5c60*/  IMAD.WIDE R48, R99, 0x4, R48 ;  /* 0x0000000463307825 */ /* 0x002fc800078e0230 */
[----:B------:R-:W-:-:S04]  /*5c70*/  IMAD.WIDE R50, R99, 0x4, R50 ;  /* 0x0000000463327825 */ /* 0x000fc800078e0232 */
[----:B------:R-:W-:Y:S01]  /*5c80*/  IMAD.WIDE R52, R99, 0x4, R52 ;  /* 0x0000000463347825 */ /* 0x000fe200078e0234 */
[----:B------:R-:W-:Y:S01]  /*5c90*/  @!PT LDS RZ, [RZ] ;  /* 0x00000000fffff984 */ /* 0x000fe20000000800 */
[----:B------:R-:W-:Y:S01]  /*5ca0*/  @!PT LDS RZ, [RZ] ;  /* 0x00000000fffff984 */ /* 0x000fe20000000800 */
[----:B------:R-:W-:Y:S01]  /*5cb0*/  @!PT LDS RZ, [RZ] ;  /* 0x00000000fffff984 */ /* 0x000fe20000000800 */
[----:B------:R-:W-:Y:S01]  /*5cc0*/  LDGSTS.E [R101+0x14000], desc[UR26][R36.64], !P5 ;  /* 0x1400000024657fae */ /* 0x000fe2000e9a101a */
[----:B------:R-:W-:Y:S02]  /*5cd0*/  ISETP.GE.U32.AND P5, PT, R66, 0x7fffff3b, PT ;  /* 0x7fffff3b4200780c */ /* 0x000fe40003fa6070 */
[----:B------:R-:W-:Y:S01]  /*5ce0*/  VIADD R66, R141, 0xffffff58 ;  /* 0xffffff588d427836 */ /* 0x000fe20000000000 */
[----:B------:R1:W-:Y:S01]  /*5cf0*/  LDGSTS.E [R101+0x14004], desc[UR26][R38.64], !P2 ;  /* 0x1400400026657fae */ /* 0x0003e2000d1a101a */
[----:B------:R-:W-:Y:S01]  /*5d00*/  ISETP.GE.U32.AND P2, PT, R143, 0x7fffff3a, PT ;  /* 0x7fffff3a8f00780c */ /* 0x000fe20003f46070 */
[C---:B------:R-:W-:Y:S02]  /*5d10*/  VIADD R143, R141.reuse, 0xffffff56 ;  /* 0xffffff568d8f7836 */ /* 0x040fe40000000000 */
[----:B------:R1:W-:Y:S01]  /*5d20*/  LDGSTS.E [R101+0x14008], desc[UR26][R40.64], !P6 ;  /* 0x1400800028657fae */ /* 0x0003e2000f1a101a */
[----:B------:R-:W-:Y:S01]  /*5d30*/  ISETP.GE.U32.AND P6, PT, R66, 0x7fffff39, PT ;  /* 0x7fffff394200780c */ /* 0x000fe20003fc6070 */
[----:B------:R-:W-:-:S02]  /*5d40*/  VIADD R66, R141, 0xffffff57 ;  /* 0xffffff578d427836 */ /* 0x000fc40000000000 */
[----:B------:R1:W-:Y:S01]  /*5d50*/  LDGSTS.E [R101+0x1400c], desc[UR26][R42.64], !P4 ;  /* 0x1400c0002a657fae */ /* 0x0003e2000e1a101a */
[----:B------:R-:W-:Y:S02]  /*5d60*/  IMAD.WIDE R54, R99, 0x4, R54 ;  /* 0x0000000463367825 */ /* 0x000fe400078e0236 */
[----:B------:R-:W-:Y:S01]  /*5d70*/  ISETP.GE.U32.AND P4, PT, R66, 0x7fffff38, PT ;  /* 0x7fffff384200780c */ /* 0x000fe20003f86070 */
[----:B------:R-:W-:Y:S01]  /*5d80*/  LDGSTS.E [R101+0x14010], desc[UR26][R44.64], !P3 ;  /* 0x140100002c657fae */ /* 0x000fe2000d9a101a */
[----:B------:R-:W-:Y:S01]  /*5d90*/  VIADD R66, R141, 0xffffff55 ;  /* 0xffffff558d427836 */ /* 0x000fe20000000000 */
[----:B------:R-:W-:Y:S01]  /*5da0*/  ISETP.GE.U32.AND P3, PT, R143, 0x7fffff37, PT ;  /* 0x7fffff378f00780c */ /* 0x000fe20003f66070 */
[----:B------:R-:W-:Y:S01]  /*5db0*/  VIADD R143, R141, 0xffffff53 ;  /* 0xffffff538d8f7836 */ /* 0x000fe20000000000 */
[----:B------:R-:W-:Y:S01]  /*5dc0*/  LDGSTS.E [R101+0x14014], desc[UR26][R46.64], !P5 ;  /* 0x140140002e657fae */ /* 0x000fe2000e9a101a */
[----:B------:R-:W-:Y:S01]  /*5dd0*/  IMAD.WIDE R56, R99, 0x4, R56 ;  /* 0x0000000463387825 */ /* 0x000fe200078e0238 */
[----:B------:R-:W-:-:S02]  /*5de0*/  ISETP.GE.U32.AND P5, PT, R66, 0x7fffff36, PT ;  /* 0x7fffff364200780c */ /* 0x000fc40003fa6070 */
[----:B------:R-:W-:Y:S01]  /*5df0*/  LDGSTS.E [R101+0x14018], desc[UR26][R48.64], !P2 ;  /* 0x1401800030657fae */ /* 0x000fe2000d1a101a */
[----:B------:R-:W-:Y:S02]  /*5e00*/  VIADD R66, R141, 0xffffff54 ;  /* 0xffffff548d427836 */ /* 0x000fe40000000000 */
[----:B------:R-:W-:Y:S01]  /*5e10*/  IMAD.WIDE R58, R99, 0x4, R58 ;  /* 0x00000004633a7825 */ /* 0x000fe200078e023a */
[----:B------:R-:W-:Y:S01]  /*5e20*/  LDGSTS.E [R101+0x1401c], desc[UR26][R50.64], !P6 ;  /* 0x1401c00032657fae */ /* 0x000fe2000f1a101a */
[----:B------:R-:W-:Y:S02]  /*5e30*/  ISETP.GE.U32.AND P6, PT, R143, 0x7fffff34, PT ;  /* 0x7fffff348f00780c */ /* 0x000fe40003fc6070 */
[----:B------:R-:W-:Y:S01]  /*5e40*/  ISETP.GE.U32.AND P2, PT, R66, 0x7fffff35, PT ;  /* 0x7fffff354200780c */ /* 0x000fe20003f46070 */
[C---:B------:R-:W-:Y:S01]  /*5e50*/  VIADD R66, R141.reuse, 0xffffff52 ;  /* 0xffffff528d427836 */ /* 0x040fe20000000000 */
[----:B------:R-:W-:Y:S01]  /*5e60*/  LDGSTS.E [R101+0x14020], desc[UR26][R52.64], !P4 ;  /* 0x1402000034657fae */ /* 0x000fe2000e1a101a */
[----:B------:R-:W-:-:S02]  /*5e70*/  VIADD R143, R141, 0xffffff50 ;  /* 0xffffff508d8f7836 */ /* 0x000fc40000000000 */
[----:B------:R-:W-:Y:S01]  /*5e80*/  IMAD.WIDE R96, R99, 0x4, R96 ;  /* 0x0000000463607825 */ /* 0x000fe200078e0260 */
[----:B------:R-:W-:Y:S01]  /*5e90*/  ISETP.GE.U32.AND P4, PT, R66, 0x7fffff33, PT ;  /* 0x7fffff334200780c */ /* 0x000fe20003f86070 */
[----:B------:R-:W-:Y:S02]  /*5ea0*/  LDGSTS.E [R101+0x14024], desc[UR26][R54.64], !P3 ;  /* 0x1402400036657fae */ /* 0x000fe4000d9a101a */
[----:B------:R-:W-:Y:S02]  /*5eb0*/  VIADD R66, R141, 0xffffff51 ;  /* 0xffffff518d427836 */ /* 0x000fe40000000000 */
[----:B------:R-:W-:Y:S01]  /*5ec0*/  LDGSTS.E [R101+0x14028], desc[UR26][R56.64], !P5 ;  /* 0x1402800038657fae */ /* 0x000fe2000e9a101a */
[----:B------:R-:W-:Y:S01]  /*5ed0*/  ISETP.GE.U32.AND P5, PT, R143, 0x7fffff31, PT ;  /* 0x7fffff318f00780c */ /* 0x000fe20003fa6070 */
[----:B------:R-:W-:Y:S01]  /*5ee0*/  IMAD.WIDE R90, R99, 0x4, R90 ;  /* 0x00000004635a7825 */ /* 0x000fe200078e025a */
[----:B------:R-:W-:Y:S01]  /*5ef0*/  ISETP.GE.U32.AND P3, PT, R66, 0x7fffff32, PT ;  /* 0x7fffff324200780c */ /* 0x000fe20003f66070 */
[----:B------:R-:W-:Y:S02]  /*5f00*/  LDGSTS.E [R101+0x1402c], desc[UR26][R58.64], !P2 ;  /* 0x1402c0003a657fae */ /* 0x000fe4000d1a101a */
[----:B------:R-:W-:-:S02]  /*5f10*/  VIADD R66, R141, 0xffffff4f ;  /* 0xffffff4f8d427836 */ /* 0x000fc40000000000 */
[----:B------:R-:W-:Y:S01]  /*5f20*/  LDGSTS.E [R101+0x14030], desc[UR26][R96.64], !P6 ;  /* 0x1403000060657fae */ /* 0x000fe2000f1a101a */
[----:B------:R-:W-:Y:S02]  /*5f30*/  IMAD.WIDE R92, R99, 0x4, R92 ;  /* 0x00000004635c7825 */ /* 0x000fe400078e025c */
[----:B------:R-:W-:Y:S01]  /*5f40*/  ISETP.GE.U32.AND P2, PT, R66, 0x7fffff30, PT ;  /* 0x7fffff304200780c */ /* 0x000fe20003f46070 */
[----:B------:R-:W-:Y:S01]  /*5f50*/  LDGSTS.E [R101+0x14034], desc[UR26][R90.64], !P4 ;  /* 0x140340005a657fae */ /* 0x000fe2000e1a101a */
[C---:B------:R-:W-:Y:S02]  /*5f60*/  VIADD R66, R141.reuse, 0xffffff4e ;  /* 0xffffff4e8d427836 */ /* 0x040fe40000000000 */
[----:B------:R-:W-:Y:S01]  /*5f70*/  VIADD R143, R141, 0xffffff4d ;  /* 0xffffff4d8d8f7836 */ /* 0x000fe20000000000 */
[----:B------:R-:W-:Y:S01]  /*5f80*/  LDGSTS.E [R101+0x14038], desc[UR26][R92.64], !P3 ;  /* 0x140380005c657fae */ /* 0x000fe2000d9a101a */
[----:B------:R-:W-:Y:S01]  /*5f90*/  IMAD.WIDE R94, R99, 0x4, R94 ;  /* 0x00000004635e7825 */ /* 0x000fe200078e025e */
[----:B------:R-:W-:-:S02]  /*5fa0*/  ISETP.GE.U32.AND P6, PT, R66, 0x7fffff2f, PT ;  /* 0x7fffff2f4200780c */ /* 0x000fc40003fc6070 */
[----:B------:R-:W-:Y:S01]  /*5fb0*/  ISETP.GE.U32.AND P4, PT, R143, 0x7fffff2e, PT ;  /* 0x7fffff2e8f00780c */ /* 0x000fe20003f86070 */
[----:B------:R-:W-:Y:S01]  /*5fc0*/  VIADD R66, R141, 0xffffff4c ;  /* 0xffffff4c8d427836 */ /* 0x000fe20000000000 */
[----:B------:R-:W-:Y:S01]  /*5fd0*/  LDGSTS.E [R101+0x1403c], desc[UR26][R94.64], !P5 ;  /* 0x1403c0005e657fae */ /* 0x000fe2000e9a101a */
        /* <DEDUP_REMOVED lines=19> */
[----:B------:R-:W-:Y:S01]  /*6110*/  LDGSTS.E [R101+0x14050], desc[UR26][R12.64], !P5 ;  /* 0x140500000c657fae */ /* 0x000fe2000e9a101a */
[----:B------:R-:W-:Y:S02]  /*6120*/  VIADD R143, R141, 0xffffff47 ;  /* 0xffffff478d8f7836 */ /* 0x000fe40000000000 */
[----:B------:R-:W-:Y:S01]  /*6130*/  IMAD.WIDE R14, R99, 0x4, R14 ;  /* 0x00000004630e7825 */ /* 0x000fe200078e020e */
[----:B------:R-:W-:-:S02]  /*6140*/  ISETP.GE.U32.AND P5, PT, R66, 0x7fffff27, PT ;  /* 0x7fffff274200780c */ /* 0x000fc40003fa6070 */
[----:B------:R-:W-:Y:S01]  /*6150*/  ISETP.GE.U32.AND P3, PT, R143, 0x7fffff28, PT ;  /* 0x7fffff288f00780c */ /* 0x000fe20003f66070 */
[----:B------:R-:W-:Y:S01]  /*6160*/  VIADD R66, R141, 0xffffff45 ;  /* 0xffffff458d427836 */ /* 0x000fe20000000000 */
[----:B------:R-:W-:Y:S01]  /*6170*/  LDGSTS.E [R101+0x14054], desc[UR26][R14.64], !P2 ;  /* 0x140540000e657fae */ /* 0x000fe2000d1a101a */
[----:B------:R-:W-:-:S03]  /*6180*/  IMAD.WIDE R16, R99, 0x4, R16 ;  /* 0x0000000463107825 */ /* 0x000fc600078e0210 */
[----:B------:R-:W-:Y:S01]  /*6190*/  ISETP.GE.U32.AND P2, PT, R66, 0x7fffff26, PT ;  /* 0x7fffff264200780c */ /* 0x000fe20003f46070 */
[----:B------:R-:W-:Y:S01]  /*61a0*/  IMAD.WIDE R18, R99, 0x4, R18 ;  /* 0x0000000463127825 */ /* 0x000fe200078e0212 */
[----:B------:R-:W-:Y:S03]  /*61b0*/  LDGSTS.E [R101+0x14058], desc[UR26][R16.64], !P6 ;  /* 0x1405800010657fae */ /* 0x000fe6000f1a101a */
        /* <DEDUP_REMOVED lines=11> */
[----:B------:R-:W-:Y:S01]  /*6270*/  LDGSTS.E [R101+0x14064], desc[UR26][R22.64], !P5 ;  /* 0x1406400016657fae */ /* 0x000fe2000e9a101a */
[----:B------:R-:W-:-:S03]  /*6280*/  IMAD.WIDE R24, R99, 0x4, R24 ;  /* 0x0000000463187825 */ /* 0x000fc600078e0218 */
[----:B------:R-:W-:Y:S01]  /*6290*/  ISETP.GE.U32.AND P5, PT, R143, 0x7fffff22, PT ;  /* 0x7fffff228f00780c */ /* 0x000fe20003fa6070 */
[C---:B------:R-:W-:Y:S01]  /*62a0*/  IMAD.WIDE R26, R99.reuse, 0x4, R26 ;  /* 0x00000004631a7825 */ /* 0x040fe200078e021a */
[----:B------:R-:W-:Y:S03]  /*62b0*/  LDGSTS.E [R101+0x14068], desc[UR26][R24.64], !P2 ;  /* 0x1406800018657fae */ /* 0x000fe6000d1a101a */
[----:B------:R-:W-:Y:S01]  /*62c0*/  IMAD.WIDE R28, R99, 0x4, R28 ;  /* 0x00000004631c7825 */ /* 0x000fe200078e021c */
[----:B------:R-:W-:Y:S03]  /*62d0*/  LDGSTS.E [R101+0x1406c], desc[UR26][R26.64], !P6 ;  /* 0x1406c0001a657fae */ /* 0x000fe6000f1a101a */
[----:B------:R-:W-:Y:S01]  /*62e0*/  VIADD R143, R141, 0xffffff3d ;  /* 0xffffff3d8d8f7836 */ /* 0x000fe20000000000 */
[----:B------:R-:W-:Y:S01]  /*62f0*/  LDGSTS.E [R101+0x14070], desc[UR26][R28.64], !P4 ;  /* 0x140700001c657fae */ /* 0x000fe2000e1a101a */
[----:B------:R-:W-:-:S03]  /*6300*/  IMAD.WIDE R30, R99, 0x4, R30 ;  /* 0x00000004631e7825 */ /* 0x000fc600078e021e */
[----:B------:R-:W-:Y:S01]  /*6310*/  ISETP.GE.U32.AND P4, PT, R143, 0x7fffff1e, PT ;  /* 0x7fffff1e8f00780c */ /* 0x000fe20003f86070 */
[----:B------:R-:W-:Y:S01]  /*6320*/  IMAD.WIDE R32, R99, 0x4, R32 ;  /* 0x0000000463207825 */ /* 0x000fe200078e0220 */
[----:B------:R-:W-:Y:S01]  /*6330*/  LDGSTS.E [R101+0x14074], desc[UR26][R30.64], !P3 ;  /* 0x140740001e657fae */ /* 0x000fe2000d9a101a */
[----:B------:R-:W-:Y:S02]  /*6340*/  ISETP.NE.U32.AND P3, PT, R3, RZ, PT ;  /* 0x000000ff0300720c */ /* 0x000fe40003f65070 */
[----:B------:R-:W-:Y:S01]  /*6350*/  VIADD R143, R141, 0xffffff40 ;  /* 0xffffff408d8f7836 */ /* 0x000fe20000000000 */
[----:B------:R-:W-:Y:S01]  /*6360*/  LDGSTS.E [R101+0x14078], desc[UR26][R32.64], !P5 ;  /* 0x1407800020657fae */ /* 0x000fe2000e9a101a */
[C---:B--2---:R-:W-:Y:S01]  /*6370*/  IMAD.WIDE R88, R99.reuse, 0x4, R88 ;  /* 0x0000000463587825 */ /* 0x044fe200078e0258 */
[----:B------:R-:W-:Y:S02]  /*6380*/  SHF.L.U64.HI R3, R99, 0x2, R154 ;  /* 0x0000000263037819 */ /* 0x000fe4000001029a */
[----:B------:R-:W-:Y:S01]  /*6390*/  ISETP.GE.U32.AND P5, PT, R143, 0x7fffff21, PT ;  /* 0x7fffff218f00780c */ /* 0x000fe20003fa6070 */
[----:B------:R-:W-:-:S04]  /*63a0*/  IMAD.WIDE R34, R139, 0x4, R34 ;  /* 0x000000048b227825 */ /* 0x000fc800078e0222 */
[----:B------:R-:W-:-:S04]  /*63b0*/  IMAD.WIDE R68, R139, 0x4, R68 ;  /* 0x000000048b447825 */ /* 0x000fc800078e0244 */
[----:B------:R-:W-:-:S04]  /*63c0*/  IMAD.WIDE R70, R139, 0x4, R70 ;  /* 0x000000048b467825 */ /* 0x000fc800078e0246 */
[C---:B------:R-:W-:Y:S01]  /*63d0*/  IMAD.WIDE R72, R139.reuse, 0x4, R72 ;  /* 0x000000048b487825 */ /* 0x040fe200078e0248 */
[----:B------:R-:W-:Y:S03]  /*63e0*/  LDGSTS.E [R101+0x1407c], desc[UR26][R88.64], !P5 ;  /* 0x1407c00058657fae */ /* 0x000fe6000e9a101a */
[C---:B------:R-:W-:Y:S01]  /*63f0*/  IMAD.WIDE R74, R139.reuse, 0x4, R74 ;  /* 0x000000048b4a7825 */ /* 0x040fe200078e024a */
[----:B------:R-:W0:Y:S03]  /*6400*/  LDGDEPBAR ;  /* 0x00000000000079af */ /* 0x000e260000000000 */
[C---:B------:R-:W-:Y:S01]  /*6410*/  IMAD.WIDE R76, R139.reuse, 0x4, R76 ;  /* 0x000000048b4c7825 */ /* 0x040fe200078e024c */
[----:B------:R-:W-:Y:S03]  /*6420*/  LDGSTS.E [R67+0x26000], desc[UR26][R34.64], P3 ;  /* 0x2600000022437fae */ /* 0x000fe600099a101a */
        /* <DEDUP_REMOVED lines=18> */
[----:B---3--:R-:W-:Y:S01]  /*6550*/  IMAD.WIDE R162, R139, 0x4, R162 ;  /* 0x000000048ba27825 */ /* 0x008fe200078e02a2 */
[----:B------:R-:W-:Y:S03]  /*6560*/  LDGSTS.E [R137+0x26a00], desc[UR26][R86.64], P3 ;  /* 0x26a0000056897fae */ /* 0x000fe600099a101a */
[----:B------:R-:W-:Y:S01]  /*6570*/  VIADD R66, R141, 0xffffff3f ;  /* 0xffffff3f8d427836 */ /* 0x000fe20000000000 */
[----:B------:R-:W-:Y:S01]  /*6580*/  LDGSTS.E [R137+0x26e00], desc[UR26][R152.64], P3 ;  /* 0x26e0000098897fae */ /* 0x000fe200099a101a */
[----:B------:R-:W-:-:S03]  /*6590*/  IMAD.WIDE R166, R99, 0x4, R38 ;  /* 0x0000000463a67825 */ /* 0x000fc600078e0226 */
[----:B------:R-:W-:Y:S01]  /*65a0*/  LDGSTS.E [R137+0x27200], desc[UR26][R156.64], P3 ;  /* 0x272000009c897fae */ /* 0x000fe200099a101a */
[----:B------:R-:W-:Y:S01]  /*65b0*/  ISETP.GE.U32.AND P2, PT, R66, 0x7fffff20, PT ;  /* 0x7fffff204200780c */ /* 0x000fe20003f46070 */
[----:B------:R-:W-:Y:S02]  /*65c0*/  VIADD R66, R141, 0xffffff3e ;  /* 0xffffff3e8d427836 */ /* 0x000fe40000000000 */
[----:B------:R-:W-:Y:S01]  /*65d0*/  LDGSTS.E [R137+0x27600], desc[UR26][R158.64], P3 ;  /* 0x276000009e897fae */ /* 0x000fe200099a101a */
[C---:B------:R-:W-:Y:S02]  /*65e0*/  IMAD.WIDE R164, R99.reuse, 0x4, R36 ;  /* 0x0000000463a47825 */ /* 0x040fe400078e0224 */
[----:B------:R-:W-:Y:S01]  /*65f0*/  ISETP.GE.U32.AND P6, PT, R66, 0x7fffff1f, PT ;  /* 0x7fffff1f4200780c */ /* 0x000fe20003fc6070 */
[----:B------:R-:W-:Y:S01]  /*6600*/  LDGSTS.E [R137+0x27a00], desc[UR26][R160.64], P3 ;  /* 0x27a00000a0897fae */ /* 0x000fe200099a101a */
[----:B------:R-:W-:Y:S02]  /*6610*/  IMAD.SHL.U32 R66, R99, 0x4, RZ ;  /* 0x0000000463427824 */ /* 0x000fe400078e00ff */
[----:B------:R-:W-:Y:S01]  /*6620*/  VIADD R145, R141, 0xffffff3c ;  /* 0xffffff3c8d917836 */ /* 0x000fe20000000000 */
[----:B------:R-:W-:Y:S01]  /*6630*/  LDGSTS.E [R137+0x27e00], desc[UR26][R162.64], P3 ;  /* 0x27e00000a2897fae */ /* 0x000fe200099a101a */
[----:B------:R-:W-:Y:S01]  /*6640*/  IMAD.WIDE R168, R99, 0x4, R40 ;  /* 0x0000000463a87825 */ /* 0x000fe200078e0228 */
[----:B-1----:R-:W-:-:S02]  /*6650*/  IADD3 R38, P3, PT, R166, R66, RZ ;  /* 0x00000042a6267210 */ /* 0x002fc40007f7e0ff */
[----:B------:R-:W0:Y:S01]  /*6660*/  LDGDEPBAR ;  /* 0x00000000000079af */ /* 0x000e220000000000 */
[----:B------:R-:W-:Y:S01]  /*6670*/  VIADD R41, R141, 0xffffff3b ;  /* 0xffffff3b8d297836 */ /* 0x000fe20000000000 */
[----:B------:R-:W-:Y:S01]  /*6680*/  IADD3 R36, P5, PT, R164, R66, RZ ;  /* 0x00000042a4247210 */ /* 0x000fe20007fbe0ff */
[----:B------:R-:W-:Y:S01]  /*6690*/  IMAD.X R39, R167, 0x1, R3, P3 ;  /* 0x00000001a7277824 */ /* 0x000fe200018e0603 */
[----:B------:R-:W-:Y:S01]  /*66a0*/  BAR.SYNC.DEFER_BLOCKING 0x0 ;  /* 0x0000000000007b1d */ /* 0x000fe20000010000 */
[----:B------:R-:W-:Y:S01]  /*66b0*/  IMAD.WIDE R170, R99, 0x4, R42 ;  /* 0x0000000463aa7825 */ /* 0x000fe200078e022a */
[----:B------:R-:W-:-:S03]  /*66c0*/  ISETP.GE.U32.AND P3, PT, R41, 0x7fffff1c, PT ;  /* 0x7fffff1c2900780c */ /* 0x000fc60003f66070 */
[----:B------:R-:W-:Y:S01]  /*66d0*/  IMAD.X R37, R165, 0x1, R3, P5 ;  /* 0x00000001a5257824 */ /* 0x000fe200028e0603 */
[----:B------:R-:W-:Y:S01]  /*66e0*/  IADD3 R40, P5, PT, R168, R66, RZ ;  /* 0x00000042a8287210 */ /* 0x000fe20007fbe0ff */
[----:B------:R-:W-:Y:S02]  /*66f0*/  VIADD R43, R141, 0xffffff3a ;  /* 0xffffff3a8d2b7836 */ /* 0x000fe40000000000 */
[----:B------:R-:W-:-:S04]  /*6700*/  IMAD.WIDE R172, R99, 0x4, R94 ;  /* 0x0000000463ac7825 */ /* 0x000fc800078e025e */
[----:B------:R-:W-:Y:S01]  /*6710*/  IMAD.X R41, R169, 0x1, R3, P5 ;  /* 0x00000001a9297824 */ /* 0x000fe200028e0603 */
[----:B------:R-:W-:Y:S01]  /*6720*/  IADD3 R42, P5, PT, R170, R66, RZ ;  /* 0x00000042aa2a7210 */ /* 0x000fe20007fbe0ff */
        /* <DEDUP_REMOVED lines=10> */
[----:B------:R-:W-:-:S03]  /*67d0*/  IMAD.WIDE R10, R99, 0x4, R10 ;  /* 0x00000004630a7825 */ /* 0x000fc600078e020a */
[----:B------:R3:W-:Y:S01]  /*67e0*/  LDGSTS.E [R101+0x18008], desc[UR26][R168.64], !P4 ;  /* 0x18008000a8657fae */ /* 0x0007e2000e1a101a */
[----:B------:R-:W-:Y:S01]  /*67f0*/  ISETP.GE.U32.AND P4, PT, R43, 0x7fffff1b, PT ;  /* 0x7fffff1b2b00780c */ /* 0x000fe20003f86070 */
[----:B------:R-:W-:Y:S02]  /*6800*/  IMAD.X R43, R171, 0x1, R3, P5 ;  /* 0x00000001ab2b7824 */ /* 0x000fe400028e0603 */
[----:B-1----:R-:W-:Y:S02]  /*6810*/  IMAD.WIDE R164, R99, 0x4, R44 ;  /* 0x0000000463a47825 */ /* 0x002fe400078e022c */
[----:B------:R1:W-:Y:S02]  /*6820*/  LDGSTS.E [R101+0x1800c], desc[UR26][R170.64], !P2 ;  /* 0x1800c000aa657fae */ /* 0x0003e4000d1a101a */
[----:B------:R-:W-:Y:S01]  /*6830*/  VIADD R45, R141, 0xffffff39 ;  /* 0xffffff398d2d7836 */ /* 0x000fe20000000000 */
[----:B------:R-:W-:Y:S01]  /*6840*/  IADD3 R44, P5, PT, R164, R66, RZ ;  /* 0x00000042a42c7210 */ /* 0x000fe20007fbe0ff */
[----:B--2---:R-:W-:Y:S01]  /*6850*/  IMAD.WIDE R166, R99, 0x4, R46 ;  /* 0x0000000463a67825 */ /* 0x004fe200078e022e */
[----:B------:R2:W-:Y:S02]  /*6860*/  LDGSTS.E [R101+0x18010], desc[UR26][R164.64], !P3 ;  /* 0x18010000a4657fae */ /* 0x0005e4000d9a101a */
[----:B------:R-:W-:Y:S01]  /*6870*/  ISETP.GE.U32.AND P2, PT, R45, 0x7fffff1a, PT ;  /* 0x7fffff1a2d00780c */ /* 0x000fe20003f46070 */
[----:B------:R-:W-:Y:S01]  /*6880*/  VIADD R47, R141, 0xffffff38 ;  /* 0xffffff388d2f7836 */ /* 0x000fe20000000000 */
[----:B------:R2:W-:Y:S01]  /*6890*/  LDGSTS.E [R101+0x18014], desc[UR26][R166.64], !P4 ;  /* 0x18014000a6657fae */ /* 0x0005e2000e1a101a */
[----:B---3--:R-:W-:-:S03]  /*68a0*/  IMAD.WIDE R168, R99, 0x4, R48 ;  /* 0x0000000463a87825 */ /* 0x008fc600078e0230 */
[----:B------:R-:W-:Y:S01]  /*68b0*/  ISETP.GE.U32.AND P3, PT, R47, 0x7fffff19, PT ;  /* 0x7fffff192f00780c */ /* 0x000fe20003f66070 */
[----:B------:R-:W-:Y:S01]  /*68c0*/  IMAD.X R45, R165, 0x1, R3, P5 ;  /* 0x00000001a52d7824 */ /* 0x000fe200028e0603 */
[-C--:B------:R-:W-:Y:S01]  /*68d0*/  IADD3 R46, P5, PT, R166, R66.reuse, RZ ;  /* 0x00000042a62e7210 */ /* 0x080fe20007fbe0ff */
[----:B------:R-:W-:Y:S01]  /*68e0*/  VIADD R49, R141, 0xffffff37 ;  /* 0xffffff378d317836 */ /* 0x000fe20000000000 */
[-C--:B------:R-:W-:Y:S01]  /*68f0*/  IADD3 R48, P4, PT, R168, R66.reuse, RZ ;  /* 0x00000042a8307210 */ /* 0x080fe20007f9e0ff */
[----:B-1----:R-:W-:Y:S02]  /*6900*/  IMAD.WIDE R170, R99, 0x4, R50 ;  /* 0x0000000463aa7825 */ /* 0x002fe400078e0232 */
[----:B------:R1:W-:Y:S01]  /*6910*/  LDGSTS.E [R101+0x18018], desc[UR26][R168.64], !P2 ;  /* 0x18018000a8657fae */ /* 0x0003e2000d1a101a */
[----:B------:R-:W-:Y:S01]  /*6920*/  ISETP.GE.U32.AND P2, PT, R145, 0x7fffff16, PT ;  /* 0x7fffff169100780c */ /* 0x000fe20003f46070 */
[----:B--2---:R-:W-:Y:S01]  /*6930*/  IMAD.WIDE R164, R99, 0x4, R52 ;  /* 0x0000000463a47825 */ /* 0x004fe200078e0234 */
[----:B------:R-:W-:-:S03]  /*6940*/  IADD3 R50, P6, PT, R170, R66, RZ ;  /* 0x00000042aa327210 */ /* 0x000fc60007fde0ff */
[----:B------:R-:W-:Y:S01]  /*6950*/  VIADD R51, R141, 0xffffff36 ;  /* 0xffffff368d337836 */ /* 0x000fe20000000000 */
[----:B------:R2:W-:Y:S01]  /*6960*/  LDGSTS.E [R101+0x1801c], desc[UR26][R170.64], !P3 ;  /* 0x1801c000aa657fae */ /* 0x0005e2000d9a101a */
[----:B------:R-:W-:Y:S01]  /*6970*/  IMAD.X R47, R167, 0x1, R3, P5 ;  /* 0x00000001a72f7824 */ /* 0x000fe200028e0603 */
[----:B------:R-:W-:Y:S01]  /*6980*/  ISETP.GE.U32.AND P5, PT, R49, 0x7fffff18, PT ;  /* 0x7fffff183100780c */ /* 0x000fe20003fa6070 */
[----:B------:R-:W-:Y:S01]  /*6990*/  IMAD.WIDE R166, R99, 0x4, R54 ;  /* 0x0000000463a67825 */ /* 0x000fe200078e0236 */
[----:B------:R-:W-:-:S03]  /*69a0*/  IADD3 R52, P3, PT, R164, R66, RZ ;  /* 0x00000042a4347210 */ /* 0x000fc60007f7e0ff */
[--C-:B------:R-:W-:Y:S01]  /*69b0*/  IMAD.X R49, R169, 0x1, R3.reuse, P4 ;  /* 0x00000001a9317824 */ /* 0x100fe200020e0603 */
[----:B------:R-:W-:Y:S01]  /*69c0*/  ISETP.GE.U32.AND P4, PT, R51, 0x7fffff17, PT ;  /* 0x7fffff173300780c */ /* 0x000fe20003f86070 */
[----:B------:R-:W-:Y:S02]  /*69d0*/  VIADD R55, R141, 0xffffff34 ;  /* 0xffffff348d377836 */ /* 0x000fe40000000000 */
[--C-:B------:R-:W-:Y:S01]  /*69e0*/  IMAD.X R51, R171, 0x1, R3.reuse, P6 ;  /* 0x00000001ab337824 */ /* 0x100fe200030e0603 */
[----:B------:R-:W-:Y:S01]  /*69f0*/  IADD3 R54, P6, PT, R166, R66, RZ ;  /* 0x00000042a6367210 */ /* 0x000fe20007fde0ff */
[----:B------:R-:W-:Y:S01]  /*6a00*/  IMAD.X R53, R165, 0x1, R3, P3 ;  /* 0x00000001a5357824 */ /* 0x000fe200018e0603 */
[----:B------:R-:W-:Y:S01]  /*6a10*/  ISETP.GE.U32.AND P3, PT, R55, 0x7fffff15, PT ;  /* 0x7fffff153700780c */ /* 0x000fe20003f66070 */
[----:B-1----:R-:W-:Y:S01]  /*6a20*/  IMAD.WIDE R168, R99, 0x4, R56 ;  /* 0x0000000463a87825 */ /* 0x002fe200078e0238 */
[----:B------:R1:W-:Y:S03]  /*6a30*/  LDGSTS.E [R101+0x18020], desc[UR26][R164.64], !P5 ;  /* 0x18020000a4657fae */ /* 0x0003e6000e9a101a */
[----:B------:R-:W-:-:S02]  /*6a40*/  VIADD R145, R141, 0xffffff33 ;  /* 0xffffff338d917836 */ /* 0x000fc40000000000 */
[----:B------:R-:W-:Y:S01]  /*6a50*/  IMAD.X R55, R167, 0x1, R3, P6 ;  /* 0x00000001a7377824 */ /* 0x000fe200030e0603 */
[-C--:B------:R-:W-:Y:S01]  /*6a60*/  IADD3 R56, P6, PT, R168, R66.reuse, RZ ;  /* 0x00000042a8387210 */ /* 0x080fe20007fde0ff */
[----:B------:R-:W-:Y:S01]  /*6a70*/  VIADD R57, R141, 0xffffff32 ;  /* 0xffffff328d397836 */ /* 0x000fe20000000000 */
[----:B------:R-:W-:Y:S01]  /*6a80*/  ISETP.GE.U32.AND P5, PT, R145, 0x7fffff14, PT ;  /* 0x7fffff149100780c */ /* 0x000fe20003fa6070 */
[----:B--2---:R-:W-:Y:S01]  /*6a90*/  IMAD.WIDE R170, R99, 0x4, R58 ;  /* 0x0000000463aa7825 */ /* 0x004fe200078e023a */
[----:B------:R-:W2:Y:S01]  /*6aa0*/  LDC R145, c[0x0][0x3a0] ;  /* 0x0000e800ff917b82 */ /* 0x000ea20000000800 */
[----:B------:R-:W-:Y:S01]  /*6ab0*/  LDGSTS.E [R101+0x18024], desc[UR26][R166.64], !P4 ;  /* 0x18024000a6657fae */ /* 0x000fe2000e1a101a */
[----:B------:R-:W-:Y:S01]  /*6ac0*/  ISETP.GE.U32.AND P4, PT, R57, 0x7fffff13, PT ;  /* 0x7fffff133900780c */ /* 0x000fe20003f86070 */
[C---:B------:R-:W-:Y:S02]  /*6ad0*/  VIADD R59, R141.reuse, 0xffffff30 ;  /* 0xffffff308d3b7836 */ /* 0x040fe40000000000 */
[----:B------:R-:W-:Y:S01]  /*6ae0*/  VIADD R141, R141, 0xffffff31 ;  /* 0xffffff318d8d7836 */ /* 0x000fe20000000000 */
[----:B------:R3:W-:Y:S01]  /*6af0*/  LDGSTS.E [R101+0x18028], desc[UR26][R168.64], !P2 ;  /* 0x18028000a8657fae */ /* 0x0007e2000d1a101a */
[----:B------:R-:W-:Y:S01]  /*6b00*/  IMAD.X R57, R169, 0x1, R3, P6 ;  /* 0x00000001a9397824 */ /* 0x000fe200030e0603 */
[----:B------:R-:W-:Y:S01]  /*6b10*/  IADD3 R58, P6, PT, R170, R66, RZ ;  /* 0x00000042aa3a7210 */ /* 0x000fe20007fde0ff */
[----:B-1----:R-:W-:Y:S01]  /*6b20*/  IMAD.WIDE R164, R99, 0x4, R96 ;  /* 0x0000000463a47825 */ /* 0x002fe200078e0260 */
[----:B------:R1:W-:Y:S01]  /*6b30*/  LDGSTS.E [R101+0x1802c], desc[UR26][R170.64], !P3 ;  /* 0x1802c000aa657fae */ /* 0x0003e2000d9a101a */
[----:B------:R-:W-:-:S02]  /*6b40*/  ISETP.GE.U32.AND P3, PT, R141, 0x7fffff12, PT ;  /* 0x7fffff128d00780c */ /* 0x000fc40003f66070 */
[----:B----4-:R-:W-:Y:S01]  /*6b50*/  VIADD R141, R147, 0xffffff2f ;  /* 0xffffff2f938d7836 */ /* 0x010fe20000000000 */
[----:B------:R-:W-:Y:S01]  /*6b60*/  ISETP.GE.U32.AND P2, PT, R59, 0x7fffff11, PT ;  /* 0x7fffff113b00780c */ /* 0x000fe20003f46070 */
[----:B------:R-:W4:Y:S01]  /*6b70*/  LDC R147, c[0x0][0x3a0] ;  /* 0x0000e800ff937b82 */ /* 0x000f220000000800 */
[----:B------:R-:W-:Y:S01]  /*6b80*/  IMAD.X R59, R171, 0x1, R3, P6 ;  /* 0x00000001ab3b7824 */ /* 0x000fe200030e0603 */
[----:B------:R-:W-:Y:S01]  /*6b90*/  IADD3 R96, P6, PT, R164, R66, RZ ;  /* 0x00000042a4607210 */ /* 0x000fe20007fde0ff */
[----:B------:R2:W-:Y:S01]  /*6ba0*/  LDGSTS.E [R101+0x18030], desc[UR26][R164.64], !P5 ;  /* 0x18030000a4657fae */ /* 0x0005e2000e9a101a */
[----:B------:R-:W-:Y:S01]  /*6bb0*/  ISETP.GE.U32.AND P5, PT, R141, 0x7fffff10, PT ;  /* 0x7fffff108d00780c */ /* 0x000fe20003fa6070 */
[----:B---3--:R-:W-:-:S04]  /*6bc0*/  IMAD.WIDE R168, R99, 0x4, R90 ;  /* 0x0000000463a87825 */ /* 0x008fc800078e025a */
[----:B-1----:R-:W-:Y:S01]  /*6bd0*/  IMAD.WIDE R170, R99, 0x4, R92 ;  /* 0x0000000463aa7825 */ /* 0x002fe200078e025c */
[----:B------:R1:W-:Y:S01]  /*6be0*/  LDGSTS.E [R101+0x18034], desc[UR26][R168.64], !P4 ;  /* 0x18034000a8657fae */ /* 0x0003e2000e1a101a */
[-C--:B------:R-:W-:Y:S02]  /*6bf0*/  IADD3 R90, P4, PT, R168, R66.reuse, RZ ;  /* 0x00000042a85a7210 */ /* 0x080fe40007f9e0ff */
[----:B------:R-:W-:Y:S01]  /*6c00*/  IMAD.X R97, R165, 0x1, R3, P6 ;  /* 0x00000001a5617824 */ /* 0x000fe200030e0603 */
[----:B------:R-:W-:Y:S01]  /*6c10*/  IADD3 R94, P6, PT, R170, R66, RZ ;  /* 0x00000042aa5e7210 */ /* 0x000fe20007fde0ff */
[----:B--2---:R-:W-:Y:S01]  /*6c20*/  VIADD R91, R145, 0xffffff2e ;  /* 0xffffff2e915b7836 */ /* 0x004fe20000000000 */
[----:B------:R-:W-:Y:S01]  /*6c30*/  LDGSTS.E [R101+0x18038], desc[UR26][R170.64], !P3 ;  /* 0x18038000aa657fae */ /* 0x000fe2000d9a101a */
[----:B------:R-:W-:-:S03]  /*6c40*/  IMAD.WIDE R12, R99, 0x4, R12 ;  /* 0x00000004630c7825 */ /* 0x000fc600078e020c */
[----:B------:R-:W-:Y:S01]  /*6c50*/  LDGSTS.E [R101+0x1803c], desc[UR26][R172.64], !P2 ;  /* 0x1803c000ac657fae */ /* 0x000fe2000d1a101a */
[--C-:B------:R-:W-:Y:S01]  /*6c60*/  IMAD.X R95, R171, 0x1, R3.reuse, P6 ;  /* 0x00000001ab5f7824 */ /* 0x100fe200030e0603 */
[-C--:B------:R-:W-:Y:S01]  /*6c70*/  IADD3 R166, P6, PT, R4, R66.reuse, RZ ;  /* 0x0000004204a67210 */ /* 0x080fe20007fde0ff */
[----:B------:R-:W-:Y:S01]  /*6c80*/  VIADD R145, R151, 0xffffff2b ;  /* 0xffffff2b97917836 */ /* 0x000fe20000000000 */
[----:B------:R2:W-:Y:S01]  /*6c90*/  LDGSTS.E [R101+0x18040], desc[UR26][R4.64], !P5 ;  /* 0x1804000004657fae */ /* 0x0005e2000e9a101a */
[----:B------:R-:W-:Y:S01]  /*6ca0*/  ISETP.GE.U32.AND P3, PT, R91, 0x7fffff0f, PT ;  /* 0x7fffff0f5b00780c */ /* 0x000fe20003f66070 */
[----:B----4-:R-:W-:Y:S01]  /*6cb0*/  VIADD R141, R147, 0xffffff2d ;  /* 0xffffff2d938d7836 */ /* 0x010fe20000000000 */
[-C--:B------:R-:W-:Y:S01]  /*6cc0*/  IADD3 R164, P2, PT, R6, R66.reuse, RZ ;  /* 0x0000004206a47210 */ /* 0x080fe20007f5e0ff */
[----:B------:R-:W-:Y:S01]  /*6cd0*/  IMAD.X R167, R5, 0x1, R3, P6 ;  /* 0x0000000105a77824 */ /* 0x000fe200030e0603 */
[----:B-1----:R-:W-:Y:S01]  /*6ce0*/  IADD3 R168, P6, PT, R8, R66, RZ ;  /* 0x0000004208a87210 */ /* 0x002fe20007fde0ff */
[----:B------:R-:W-:Y:S01]  /*6cf0*/  IMAD.WIDE R14, R99, 0x4, R14 ;  /* 0x00000004630e7825 */ /* 0x000fe200078e020e */
[----:B------:R-:W-:-:S03]  /*6d00*/  ISETP.GE.U32.AND P5, PT, R141, 0x7fffff0e, PT ;  /* 0x7fffff0e8d00780c */ /* 0x000fc60003fa6070 */
[----:B-----5:R-:W-:Y:S01]  /*6d10*/  VIADD R141, R149, 0xffffff2c ;  /* 0xffffff2c958d7836 */ /* 0x020fe20000000000 */
[----:B--2---:R-:W1:Y:S01]  /*6d20*/  LDC R5, c[0x0][0x3a0] ;  /* 0x0000e800ff057b82 */ /* 0x004e620000000800 */
[----:B------:R-:W-:Y:S02]  /*6d30*/  IMAD.X R165, R7, 0x1, R3, P2 ;  /* 0x0000000107a57824 */ /* 0x000fe400010e0603 */
[----:B------:R2:W-:Y:S01]  /*6d40*/  LDGSTS.E [R101+0x18044], desc[UR26][R6.64], !P3 ;  /* 0x1804400006657fae */ /* 0x0005e2000d9a101a */
[----:B------:R-:W-:Y:S01]  /*6d50*/  ISETP.GE.U32.AND P3, PT, R141, 0x7fffff0d, PT ;  /* 0x7fffff0d8d00780c */ /* 0x000fe20003f66070 */
[----:B------:R-:W-:Y:S01]  /*6d60*/  IMAD.WIDE R16, R99, 0x4, R16 ;  /* 0x0000000463107825 */ /* 0x000fe200078e0210 */
[----:B------:R-:W-:Y:S02]  /*6d70*/  ISETP.GE.U32.AND P2, PT, R145, 0x7fffff0c, PT ;  /* 0x7fffff0c9100780c */ /* 0x000fe40003f46070 */
[----:B------:R-:W3:Y:S01]  /*6d80*/  LDC R4, c[0x0][0x3a0] ;  /* 0x0000e800ff047b82 */ /* 0x000ee20000000800 */
[----:B------:R4:W-:Y:S01]  /*6d90*/  LDGSTS.E [R101+0x18048], desc[UR26][R8.64], !P5 ;  /* 0x1804800008657fae */ /* 0x0009e2000e9a101a */
[-C--:B------:R-:W-:Y:S01]  /*6da0*/  IADD3 R170, P5, PT, R12, R66.reuse, RZ ;  /* 0x000000420caa7210 */ /* 0x080fe20007fbe0ff */
[----:B------:R-:W-:Y:S01]  /*6db0*/  IMAD.X R91, R169, 0x1, R3, P4 ;  /* 0x00000001a95b7824 */ /* 0x000fe200020e0603 */
[----:B------:R-:W-:Y:S01]  /*6dc0*/  IADD3 R92, P4, PT, R172, R66, RZ ;  /* 0x00000042ac5c7210 */ /* 0x000fe20007f9e0ff */
[----:B------:R-:W-:-:S03]  /*6dd0*/  IMAD.WIDE R18, R99, 0x4, R18 ;  /* 0x0000000463127825 */ /* 0x000fc600078e0212 */
[----:B--2---:R-:W2:Y:S01]  /*6de0*/  LDC R6, c[0x0][0x3a0] ;  /* 0x0000e800ff067b82 */ /* 0x004ea20000000800 */
[----:B------:R5:W-:Y:S01]  /*6df0*/  LDGSTS.E [R101+0x1804c], desc[UR26][R10.64], !P3 ;  /* 0x1804c0000a657fae */ /* 0x000be2000d9a101a */
[--C-:B------:R-:W-:Y:S02]  /*6e00*/  IMAD.X R171, R13, 0x1, R3.reuse, P5 ;  /* 0x000000010dab7824 */ /* 0x100fe400028e0603 */
[----:B------:R-:W-:Y:S01]  /*6e10*/  IMAD.X R93, R173, 0x1, R3, P4 ;  /* 0x00000001ad5d7824 */ /* 0x000fe200020e0603 */
[----:B------:R5:W-:Y:S01]  /*6e20*/  LDGSTS.E [R101+0x18050], desc[UR26][R12.64], !P2 ;  /* 0x180500000c657fae */ /* 0x000be2000d1a101a */
[----:B------:R-:W-:Y:S01]  /*6e30*/  IADD3 R172, P4, PT, R10, R66, RZ ;  /* 0x000000420aac7210 */ /* 0x000fe20007f9e0ff */
[----:B------:R-:W-:Y:S01]  /*6e40*/  IMAD.WIDE R20, R99, 0x4, R20 ;  /* 0x0000000463147825 */ /* 0x000fe200078e0214 */
[----:B------:R-:W5:Y:S03]  /*6e50*/  LDC R7, c[0x0][0x3a0] ;  /* 0x0000e800ff077b82 */ /* 0x000f660000000800 */
[----:B-1----:R-:W-:-:S02]  /*6e60*/  VIADD R5, R5, 0xffffff29 ;  /* 0xffffff2905057836 */ /* 0x002fc40000000000 */
[--C-:B------:R-:W-:Y:S01]  /*6e70*/  IMAD.X R173, R11, 0x1, R3.reuse, P4 ;  /* 0x000000010bad7824 */ /* 0x100fe200020e0603 */
[-C--:B------:R-:W-:Y:S01]  /*6e80*/  IADD3 R178, P4, PT, R16, R66.reuse, RZ ;  /* 0x0000004210b27210 */ /* 0x080fe20007f9e0ff */
[--C-:B------:R-:W-:Y:S01]  /*6e90*/  IMAD.X R169, R9, 0x1, R3.reuse, P6 ;  /* 0x0000000109a97824 */ /* 0x100fe200030e0603 */
[----:B------:R-:W-:Y:S01]  /*6ea0*/  ISETP.GE.U32.AND P3, PT, R5, 0x7fffff0a, PT ;  /* 0x7fffff0a0500780c */ /* 0x000fe20003f66070 */
[----:B---3--:R-:W-:Y:S01]  /*6eb0*/  VIADD R4, R4, 0xffffff2a ;  /* 0xffffff2a04047836 */ /* 0x008fe20000000000 */
[----:B------:R-:W1:Y:S01]  /*6ec0*/  LDC R5, c[0x0][0x3a0] ;  /* 0x0000e800ff057b82 */ /* 0x000e620000000800 */
[----:B------:R-:W-:Y:S01]  /*6ed0*/  IMAD.X R179, R17, 0x1, R3, P4 ;  /* 0x0000000111b37824 */ /* 0x000fe200020e0603 */
[-C--:B------:R-:W-:Y:S01]  /*6ee0*/  IADD3 R182, P4, PT, R20, R66.reuse, RZ ;  /* 0x0000004214b67210 */ /* 0x080fe20007f9e0ff */
[----:B------:R-:W-:Y:S01]  /*6ef0*/  IMAD.WIDE R22, R99, 0x4, R22 ;  /* 0x0000000463167825 */ /* 0x000fe200078e0216 */
[----:B------:R-:W-:Y:S02]  /*6f00*/  ISETP.GE.U32.AND P5, PT, R4, 0x7fffff0b, PT ;  /* 0x7fffff0b0400780c */ /* 0x000fe40003fa6070 */
[----:B------:R-:W-:Y:S01]  /*6f10*/  IADD3 R174, P6, PT, R14, R66, RZ ;  /* 0x000000420eae7210 */ /* 0x000fe20007fde0ff */
[----:B--2---:R-:W-:Y:S01]  /*6f20*/  VIADD R4, R6, 0xffffff28 ;  /* 0xffffff2806047836 */ /* 0x004fe20000000000 */
[----:B----4-:R-:W2:Y:S01]  /*6f30*/  LDC R8, c[0x0][0x3a0] ;  /* 0x0000e800ff087b82 */ /* 0x010ea20000000800 */
[----:B------:R-:W-:-:S02]  /*6f40*/  IMAD.X R183, R21, 0x1, R3, P4 ;  /* 0x0000000115b77824 */ /* 0x000fc400020e0603 */
[----:B------:R-:W-:Y:S01]  /*6f50*/  IMAD.WIDE R24, R99, 0x4, R24 ;  /* 0x0000000463187825 */ /* 0x000fe200078e0218 */
[----:B------:R-:W-:-:S03]  /*6f60*/  ISETP.GE.U32.AND P2, PT, R4, 0x7fffff09, PT ;  /* 0x7fffff090400780c */ /* 0x000fc60003f46070 */
[----:B-----5:R-:W-:Y:S01]  /*6f70*/  VIADD R4, R7, 0xffffff27 ;  /* 0xffffff2707047836 */ /* 0x020fe20000000000 */
[----:B------:R-:W3:Y:S01]  /*6f80*/  LDC R6, c[0x0][0x3a0] ;  /* 0x0000e800ff067b82 */ /* 0x000ee20000000800 */
[----:B------:R4:W-:Y:S01]  /*6f90*/  LDGSTS.E [R101+0x18054], desc[UR26][R14.64], !P5 ;  /* 0x180540000e657fae */ /* 0x0009e2000e9a101a */
[-C--:B------:R-:W-:Y:S01]  /*6fa0*/  IADD3 R176, P5, PT, R18, R66.reuse, RZ ;  /* 0x0000004212b07210 */ /* 0x080fe20007fbe0ff */
[--C-:B------:R-:W-:Y:S01]  /*6fb0*/  IMAD.X R175, R15, 0x1, R3.reuse, P6 ;  /* 0x000000010faf7824 */ /* 0x100fe200030e0603 */
[----:B------:R-:W-:Y:S01]  /*6fc0*/  IADD3 R180, P6, PT, R22, R66, RZ ;  /* 0x0000004216b47210 */ /* 0x000fe20007fde0ff */
[----:B------:R4:W-:Y:S01]  /*6fd0*/  LDGSTS.E [R101+0x18058], desc[UR26][R16.64], !P3 ;  /* 0x1805800010657fae */ /* 0x0009e2000d9a101a */
[----:B------:R-:W-:Y:S01]  /*6fe0*/  ISETP.GE.U32.AND P3, PT, R4, 0x7fffff08, PT ;  /* 0x7fffff080400780c */ /* 0x000fe20003f66070 */
[----:B------:R-:W-:Y:S01]  /*6ff0*/  IMAD.X R177, R19, 0x1, R3, P5 ;  /* 0x0000000113b17824 */ /* 0x000fe200028e0603 */
[----:B------:R-:W5:Y:S01]  /*7000*/  LDC R7, c[0x0][0x3a0] ;  /* 0x0000e800ff077b82 */ /* 0x000f620000000800 */
[----:B-1----:R-:W-:Y:S01]  /*7010*/  VIADD R4, R5, 0xffffff26 ;  /* 0xffffff2605047836 */ /* 0x002fe20000000000 */
[----:B------:R4:W-:Y:S01]  /*7020*/  LDGSTS.E [R101+0x1805c], desc[UR26][R18.64], !P2 ;  /* 0x1805c00012657fae */ /* 0x0009e2000d1a101a */
[----:B------:R-:W-:Y:S01]  /*7030*/  ISETP.GE.AND P5, PT, R64, R143, PT ;  /* 0x0000008f4000720c */ /* 0x000fe20003fa6270 */
[----:B------:R-:W-:-:S02]  /*7040*/  IMAD.WIDE R26, R99, 0x4, R26 ;  /* 0x00000004631a7825 */ /* 0x000fc400078e021a */
[----:B------:R-:W-:Y:S02]  /*7050*/  ISETP.GE.U32.AND P2, PT, R4, 0x7fffff07, PT ;  /* 0x7fffff070400780c */ /* 0x000fe40003f46070 */
[----:B------:R-:W1:Y:S01]  /*7060*/  LDC R5, c[0x0][0x3a0] ;  /* 0x0000e800ff057b82 */ /* 0x000e620000000800 */
[----:B------:R-:W-:Y:S02]  /*7070*/  IMAD.X R181, R23, 0x1, R3, P6 ;  /* 0x0000000117b57824 */ /* 0x000fe400030e0603 */
[----:B------:R4:W-:Y:S01]  /*7080*/  LDGSTS.E [R101+0x18060], desc[UR26][R20.64], !P3 ;  /* 0x1806000014657fae */ /* 0x0009e2000d9a101a */
[----:B------:R-:W-:-:S04]  /*7090*/  IMAD.WIDE R28, R99, 0x4, R28 ;  /* 0x00000004631c7825 */ /* 0x000fc800078e021c */
[----:B------:R-:W2:Y:S01]  /*70a0*/  LDC R9, c[0x0][0x3a0] ;  /* 0x0000e800ff097b82 */ /* 0x000ea20000000800 */
[----:B---3--:R-:W-:Y:S02]  /*70b0*/  VIADD R4, R6, 0xffffff25 ;  /* 0xffffff2506047836 */ /* 0x008fe40000000000 */
[----:B------:R4:W-:Y:S01]  /*70c0*/  LDGSTS.E [R101+0x18064], desc[UR26][R22.64], !P2 ;  /* 0x1806400016657fae */ /* 0x0009e2000d1a101a */
[----:B------:R-:W-:Y:S01]  /*70d0*/  PLOP3.LUT P2, PT, PT, PT, UP1, 0x80, 0x8 ;  /* 0x000000000008781c */ /* 0x000fe20003f4f018 */
[----:B------:R-:W-:Y:S01]  /*70e0*/  IMAD.WIDE R30, R99, 0x4, R30 ;  /* 0x00000004631e7825 */ /* 0x000fe200078e021e */
[----:B------:R-:W-:Y:S01]  /*70f0*/  ISETP.GE.U32.AND P4, PT, R4, 0x7fffff06, PT ;  /* 0x7fffff060400780c */ /* 0x000fe20003f86070 */
[----:B------:R-:W-:Y:S02]  /*7100*/  UISETP.GE.U32.AND UP1, UPT, UR16, 0x7ffffee9, UPT ;  /* 0x7ffffee91000788c */ /* 0x000fe4000bf26070 */
[----:B-----5:R-:W-:Y:S01]  /*7110*/  VIADD R4, R7, 0xffffff23 ;  /* 0xffffff2307047836 */ /* 0x020fe20000000000 */
[----:B------:R-:W-:Y:S01]  /*7120*/  USEL UR16, URZ, 0x4, UP5 ;  /* 0x00000004ff107887 */ /* 0x000fe2000a800000 */
[----:B------:R-:W-:Y:S01]  /*7130*/  IMAD.WIDE R186, R99, 0x4, R32 ;  /* 0x0000000463ba7825 */ /* 0x000fe200078e0220 */
[----:B------:R-:W-:-:S02]  /*7140*/  UISETP.GE.U32.AND UP5, UPT, UR14, 0x7ffffee5, UPT ;  /* 0x7ffffee50e00788c */ /* 0x000fc4000bfa6070 */
[----:B------:R-:W-:Y:S01]  /*7150*/  USEL UR14, URZ, 0x4, UP3 ;  /* 0x00000004ff0e7887 */ /* 0x000fe20009800000 */
[----:B------:R-:W-:Y:S01]  /*7160*/  IMAD.WIDE R88, R99, 0x4, R88 ;  /* 0x0000000463587825 */ /* 0x000fe200078e0258 */
[----:B------:R-:W-:Y:S02]  /*7170*/  UISETP.GE.U32.AND UP3, UPT, UR5, 0x7ffffeff, UPT ;  /* 0x7ffffeff0500788c */ /* 0x000fe4000bf66070 */
[----:B------:R-:W-:Y:S01]  /*7180*/  USEL UR17, URZ, 0x1, UP1 ;  /* 0x00000001ff117887 */ /* 0x000fe20008800000 */
[----:B-1----:R-:W-:Y:S01]  /*7190*/  VIADD R5, R5, 0xffffff24 ;  /* 0xffffff2405057836 */ /* 0x002fe20000000000 */
[----:B------:R4:W-:Y:S01]  /*71a0*/  LDGSTS.E [R101+0x18068], desc[UR26][R24.64], !P4 ;  /* 0x1806800018657fae */ /* 0x0009e2000e1a101a */
[----:B------:R-:W-:Y:S01]  /*71b0*/  IMAD.WIDE R184, R139, 0x4, R34 ;  /* 0x000000048bb87825 */ /* 0x000fe200078e0222 */
[----:B------:R-:W-:Y:S02]  /*71c0*/  UISETP.GE.U32.AND UP1, UPT, UR25, 0x7ffffee7, UPT ;  /* 0x7ffffee71900788c */ /* 0x000fe4000bf26070 */
[----:B------:R-:W-:Y:S01]  /*71d0*/  ISETP.GE.U32.AND P3, PT, R5, 0x7fffff05, PT ;  /* 0x7fffff050500780c */ /* 0x000fe20003f66070 */
[C---:B------:R-:W-:Y:S01]  /*71e0*/  IMAD.WIDE R68, R139.reuse, 0x4, R68 ;  /* 0x000000048b447825 */ /* 0x040fe200078e0244 */
[----:B------:R-:W-:Y:S01]  /*71f0*/  SEL R5, RZ, 0x4, P5 ;  /* 0x00000004ff057807 */ /* 0x000fe20002800000 */
[----:B------:R-:W-:Y:S01]  /*7200*/  USEL UR28, URZ, 0x1, UP5 ;  /* 0x00000001ff1c7887 */ /* 0x000fe2000a800000 */
[----:B------:R-:W-:Y:S01]  /*7210*/  ISETP.GT.AND P5, PT, R98, 0xdf, PT ;  /* 0x000000df6200780c */ /* 0x000fe20003fa4270 */
[----:B------:R-:W-:Y:S01]  /*7220*/  IMAD.WIDE R70, R139, 0x4, R70 ;  /* 0x000000048b467825 */ /* 0x000fe200078e0246 */
[----:B------:R-:W-:-:S02]  /*7230*/  USEL UR25, URZ, 0x1fffe, UP6 ;  /* 0x0001fffeff197887 */ /* 0x000fc4000b000000 */
[----:B------:R-:W-:Y:S01]  /*7240*/  SEL R5, R5, RZ, P5 ;  /* 0x000000ff05057207 */ /* 0x000fe20002800000 */
[----:B------:R-:W-:Y:S01]  /*7250*/  IMAD.WIDE R72, R139, 0x4, R72 ;  /* 0x000000048b487825 */ /* 0x000fe200078e0248 */
[----:B------:R-:W-:Y:S01]  /*7260*/  ISETP.GE.U32.AND P5, PT, R4, 0x7fffff04, PT ;  /* 0x7fffff040400780c */ /* 0x000fe20003fa6070 */
[----:B------:R-:W-:Y:S01]  /*7270*/  UISETP.GE.U32.AND UP5, UPT, UR32, 0x7ffffefd, UPT ;  /* 0x7ffffefd2000788c */ /* 0x000fe2000bfa6070 */
[----:B------:R-:W-:Y:S01]  /*7280*/  ISETP.NE.U32.AND P4, PT, R5, RZ, PT ;  /* 0x000000ff0500720c */ /* 0x000fe20003f85070 */
[----:B--2---:R-:W-:Y:S01]  /*7290*/  VIADD R4, R8, 0xffffff22 ;  /* 0xffffff2208047836 */ /* 0x004fe20000000000 */
[----:B------:R4:W-:Y:S01]  /*72a0*/  LDGSTS.E [R101+0x1806c], desc[UR26][R26.64], !P3 ;  /* 0x1806c0001a657fae */ /* 0x0009e2000d9a101a */
[----:B------:R-:W-:Y:S01]  /*72b0*/  VIADD R5, R9, 0xffffff21 ;  /* 0xffffff2109057836 */ /* 0x000fe20000000000 */
[----:B------:R-:W-:Y:S01]  /*72c0*/  UISETP.GE.U32.AND UP6, UPT, UR9, 0x7ffffefe, UPT ;  /* 0x7ffffefe0900788c */ /* 0x000fe2000bfc6070 */
[----:B------:R-:W-:Y:S01]  /*72d0*/  IMAD.WIDE R74, R139, 0x4, R74 ;  /* 0x000000048b4a7825 */ /* 0x000fe200078e024a */
[----:B------:R-:W-:Y:S01]  /*72e0*/  ISETP.GE.U32.AND P6, PT, R4, 0x7fffff03, PT ;  /* 0x7fffff030400780c */ /* 0x000fe20003fc6070 */
[----:B------:R-:W-:Y:S01]  /*72f0*/  UIADD3 UR32, UPT, UPT, UR31, 0x40, URZ ;  /* 0x000000401f207890 */ /* 0x000fe2000fffe0ff */
[----:B------:R-:W-:Y:S01]  /*7300*/  ISETP.GE.U32.AND P3, PT, R5, 0x7fffff02, PT ;  /* 0x7fffff020500780c */ /* 0x000fe20003f66070 */
[----:B------:R-:W-:-:S02]  /*7310*/  IMAD.WIDE R76, R139, 0x4, R76 ;  /* 0x000000048b4c7825 */ /* 0x000fc400078e024c */
[----:B------:R4:W-:Y:S01]  /*7320*/  LDGSTS.E [R101+0x18070], desc[UR26][R28.64], !P5 ;  /* 0x180700001c657fae */ /* 0x0009e2000e9a101a */
[----:B------:R-:W-:Y:S01]  /*7330*/  IADD3 R188, P5, PT, R24, R66, RZ ;  /* 0x0000004218bc7210 */ /* 0x000fe20007fbe0ff */
[----:B------:R-:W-:-:S04]  /*7340*/  IMAD.WIDE R78, R139, 0x4, R78 ;  /* 0x000000048b4e7825 */ /* 0x000fc800078e024e */
[C---:B------:R-:W-:Y:S02]  /*7350*/  IMAD.WIDE R80, R139.reuse, 0x4, R80 ;  /* 0x000000048b507825 */ /* 0x040fe400078e0250 */
[----:B------:R4:W-:Y:S02]  /*7360*/  LDGSTS.E [R101+0x18074], desc[UR26][R30.64], !P6 ;  /* 0x180740001e657fae */ /* 0x0009e4000f1a101a */
[C---:B------:R-:W-:Y:S02]  /*7370*/  IMAD.WIDE R82, R139.reuse, 0x4, R82 ;  /* 0x000000048b527825 */ /* 0x040fe400078e0252 */
[----:B------:R4:W-:Y:S01]  /*7380*/  LDGSTS.E [R101+0x18078], desc[UR26][R186.64], !P3 ;  /* 0x18078000ba657fae */ /* 0x0009e2000d9a101a */
[-C--:B------:R-:W-:Y:S01]  /*7390*/  IADD3 R190, P3, PT, R26, R66.reuse, RZ ;  /* 0x000000421abe7210 */ /* 0x080fe20007f7e0ff */
[C---:B------:R-:W-:Y:S02]  /*73a0*/  IMAD.WIDE R84, R139.reuse, 0x4, R84 ;  /* 0x000000048b547825 */ /* 0x040fe400078e0254 */
[----:B------:R4:W-:Y:S01]  /*73b0*/  LDGSTS.E [R101+0x1807c], desc[UR26][R88.64], !P2 ;  /* 0x1807c00058657fae */ /* 0x0009e2000d1a101a */
[----:B------:R-:W-:Y:S01]  /*73c0*/  IADD3 R194, P2, PT, R28, R66, RZ ;  /* 0x000000421cc27210 */ /* 0x000fe20007f5e0ff */
[----:B------:R-:W-:-:S02]  /*73d0*/  IMAD.WIDE R86, R139, 0x4, R86 ;  /* 0x000000048b567825 */ /* 0x000fc400078e0256 */
[----:B------:R-:W0:Y:S02]  /*73e0*/  LDGDEPBAR ;  /* 0x00000000000079af */ /* 0x000e240000000000 */
[C---:B------:R-:W-:Y:S02]  /*73f0*/  IMAD.WIDE R152, R139.reuse, 0x4, R152 ;  /* 0x000000048b987825 */ /* 0x040fe400078e0298 */
[----:B------:R4:W-:Y:S02]  /*7400*/  LDGSTS.E [R67+0x28000], desc[UR26][R184.64], P4 ;  /* 0x28000000b8437fae */ /* 0x0009e4000a1a101a */
[C---:B------:R-:W-:Y:S02]  /*7410*/  IMAD.WIDE R156, R139.reuse, 0x4, R156 ;  /* 0x000000048b9c7825 */ /* 0x040fe400078e029c */
[----:B------:R4:W-:Y:S02]  /*7420*/  LDGSTS.E [R67+0x28400], desc[UR26][R68.64], P4 ;  /* 0x2840000044437fae */ /* 0x0009e4000a1a101a */
[----:B------:R-:W-:-:S02]  /*7430*/  IMAD.WIDE R158, R139, 0x4, R158 ;  /* 0x000000048b9e7825 */ /* 0x000fc400078e029e */
[----:B------:R4:W-:Y:S02]  /*7440*/  LDGSTS.E [R67+0x28800], desc[UR26][R70.64], P4 ;  /* 0x2880000046437fae */ /* 0x0009e4000a1a101a */
[C---:B------:R-:W-:Y:S02]  /*7450*/  IMAD.WIDE R160, R139.reuse, 0x4, R160 ;  /* 0x000000048ba07825 */ /* 0x040fe400078e02a0 */
[----:B------:R4:W-:Y:S02]  /*7460*/  LDGSTS.E [R67+0x28c00], desc[UR26][R72.64], P4 ;  /* 0x28c0000048437fae */ /* 0x0009e4000a1a101a */
[----:B------:R-:W-:Y:S02]  /*7470*/  IMAD.WIDE R162, R139, 0x4, R162 ;  /* 0x000000048ba27825 */ /* 0x000fe400078e02a2 */
[----:B------:R4:W-:Y:S02]  /*7480*/  LDGSTS.E [R67+0x29000], desc[UR26][R74.64], P4 ;  /* 0x290000004a437fae */ /* 0x0009e4000a1a101a */
[--C-:B------:R-:W-:Y:S01]  /*7490*/  IMAD.X R191, R27, 0x1, R3.reuse, P3 ;  /* 0x000000011bbf7824 */ /* 0x100fe200018e0603 */
[----:B------:R-:W-:Y:S01]  /*74a0*/  IADD3 R192, P3, PT, R30, R66, RZ ;  /* 0x000000421ec07210 */ /* 0x000fe20007f7e0ff */
[----:B------:R4:W-:Y:S01]  /*74b0*/  LDGSTS.E [R67+0x29400], desc[UR26][R76.64], P4 ;  /* 0x294000004c437fae */ /* 0x0009e2000a1a101a */
[--C-:B------:R-:W-:Y:S01]  /*74c0*/  IMAD.X R189, R25, 0x1, R3.reuse, P5 ;  /* 0x0000000119bd7824 */ /* 0x100fe200028e0603 */
[----:B------:R-:W-:Y:S01]  /*74d0*/  PLOP3.LUT P5, PT, PT, PT, UP3, 0x80, 0x8 ;  /* 0x000000000008781c */ /* 0x000fe20003faf038 */
[--C-:B------:R-:W-:Y:S01]  /*74e0*/  IMAD.X R195, R29, 0x1, R3.reuse, P2 ;  /* 0x000000011dc37824 */ /* 0x100fe200010e0603 */
[----:B------:R4:W-:Y:S01]  /*74f0*/  LDGSTS.E [R67+0x29800], desc[UR26][R78.64], P4 ;  /* 0x298000004e437fae */ /* 0x0009e2000a1a101a */
[----:B------:R-:W-:Y:S01]  /*7500*/  IMAD.X R193, R31, 0x1, R3, P3 ;  /* 0x000000011fc17824 */ /* 0x000fe200018e0603 */
[----:B------:R-:W-:-:S02]  /*7510*/  ISETP.NE.U32.AND P3, PT, RZ, UR8, PT ;  /* 0x00000008ff007c0c */ /* 0x000fc4000bf65070 */
[----:B------:R4:W-:Y:S02]  /*7520*/  LDGSTS.E [R67+0x29c00], desc[UR26][R80.64], P4 ;  /* 0x29c0000050437fae */ /* 0x0009e4000a1a101a */
[----:B------:R-:W-:Y:S02]  /*7530*/  ISETP.LT.OR P2, PT, R98, 0x20, P3 ;  /* 0x000000206200780c */ /* 0x000fe40001f41670 */
[----:B------:R4:W-:Y:S04]  /*7540*/  LDGSTS.E [R137+0x28200], desc[UR26][R82.64], P4 ;  /* 0x2820000052897fae */ /* 0x0009e8000a1a101a */
[----:B------:R4:W-:Y:S04]  /*7550*/  LDGSTS.E [R137+0x28600], desc[UR26][R84.64], P4 ;  /* 0x2860000054897fae */ /* 0x0009e8000a1a101a */
[----:B------:R4:W-:Y:S04]  /*7560*/  LDGSTS.E [R137+0x28a00], desc[UR26][R86.64], P4 ;  /* 0x28a0000056897fae */ /* 0x0009e8000a1a101a */
[----:B------:R4:W-:Y:S04]  /*7570*/  LDGSTS.E [R137+0x28e00], desc[UR26][R152.64], P4 ;  /* 0x28e0000098897fae */ /* 0x0009e8000a1a101a */
[----:B------:R4:W-:Y:S04]  /*7580*/  LDGSTS.E [R137+0x29200], desc[UR26][R156.64], P4 ;  /* 0x292000009c897fae */ /* 0x0009e8000a1a101a */
[----:B------:R4:W-:Y:S04]  /*7590*/  LDGSTS.E [R137+0x29600], desc[UR26][R158.64], P4 ;  /* 0x296000009e897fae */ /* 0x0009e8000a1a101a */
[----:B------:R4:W-:Y:S04]  /*75a0*/  LDGSTS.E [R137+0x29a00], desc[UR26][R160.64], P4 ;  /* 0x29a00000a0897fae */ /* 0x0009e8000a1a101a */
[----:B------:R4:W-:Y:S01]  /*75b0*/  LDGSTS.E [R137+0x29e00], desc[UR26][R162.64], P4 ;  /* 0x29e00000a2897fae */ /* 0x0009e2000a1a101a */
[----:B------:R-:W-:-:S03]  /*75c0*/  PLOP3.LUT P4, PT, PT, PT, UP2, 0x80, 0x8 ;  /* 0x000000000008781c */ /* 0x000fc60003f8f028 */
[----:B------:R-:W0:Y:S01]  /*75d0*/  LDGDEPBAR ;  /* 0x00000000000079af */ /* 0x000e220000000000 */
[----:B------:R-:W-:-:S04]  /*75e0*/  DEPBAR.LE SB0, 0xc ;  /* 0x000083000000791a */ /* 0x000fc80000000000 */
[----:B------:R-:W-:Y:S06]  /*75f0*/  BAR.SYNC.DEFER_BLOCKING 0x0 ;  /* 0x0000000000007b1d */ /* 0x000fec0000010000 */
[----:B------:R-:W-:Y:S05]  /*7600*/  @!P0 BRA `(.L_x_6) ;  /* 0x0000000000248947 */ /* 0x000fea0003800000 */
[----:B------:R-:W-:Y:S04]  /*7610*/  LDS.128 R4, [R101] ;  /* 0x0000000065047984 */ /* 0x000fe80000000c00 */
[----:B------:R-:W-:Y:S04]  /*7620*/  LDS.128 R8, [R101+0x10] ;  /* 0x0000100065087984 */ /* 0x000fe80000000c00 */
[----:B----4-:R-:W-:Y:S04]  /*7630*/  LDS.128 R12, [R101+0x20] ;  /* 0x00002000650c7984 */ /* 0x010fe80000000c00 */
[----:B------:R-:W-:Y:S04]  /*7640*/  LDS.128 R16, [R101+0x30] ;  /* 0x0000300065107984 */ /* 0x000fe80000000c00 */
[----:B------:R-:W-:Y:S04]  /*7650*/  LDS.128 R20, [R101+0x40] ;  /* 0x0000400065147984 */ /* 0x000fe80000000c00 */
[----:B------:R-:W-:Y:S04]  /*7660*/  LDS.128 R24, [R101+0x50] ;  /* 0x0000500065187984 */ /* 0x000fe80000000c00 */
[----:B------:R-:W-:Y:S04]  /*7670*/  LDS.128 R28, [R101+0x60] ;  /* 0x00006000651c7984 */ /* 0x000fe80000000c00 */
[----:B------:R-:W1:Y:S02]  /*7680*/  LDS.128 R32, [R101+0x70] ;  /* 0x0000700065207984 */ /* 0x000e640000000c00 */
[----:B-1----:R1:W-:Y:S02]  /*7690*/  STTM.x32 tmem[UR11+0x40], R4 ;  /* 0x00004004000079ed */ /* 0x0023e400082c000b */
.L_x_6:
[----:B------:R-:W2:Y:S02]  /*76a0*/  FENCE.VIEW.ASYNC.T ;  /* 0x00000000000073c6 */ /* 0x000ea40000000200 */
[----:B--2---:R-:W-:Y:S06]  /*76b0*/  BAR.SYNC.DEFER_BLOCKING 0x0 ;  /* 0x0000000000007b1d */ /* 0x004fec0000010000 */
[----:B------:R-:W-:Y:S05]  /*76c0*/  @P2 BRA `(.L_x_7) ;  /* 0x0000000000742947 */ /* 0x000fea0003800000 */
[----:B------:R-:W-:Y:S02]  /*76d0*/  UIADD3 UR4, UPT, UPT, UR10, 0x1c000, URZ ;  /* 0x0001c0000a047890 */ /* 0x000fe4000fffe0ff */
[----:B------:R-:W-:Y:S02]  /*76e0*/  UIADD3 UR60, UPT, UPT, UR31, 0x48, URZ ;  /* 0x000000481f3c7890 */ /* 0x000fe4000fffe0ff */
[----:B------:R-:W-:Y:S02]  /*76f0*/  USHF.R.U32.HI UR4, URZ, 0x4, UR4 ;  /* 0x00000004ff047899 */ /* 0x000fe40008011604 */
[----:B------:R-:W-:Y:S02]  /*7700*/  UIADD3 UR61, UPT, UPT, UR31, 0x50, URZ ;  /* 0x000000501f3d7890 */ /* 0x000fe4000fffe0ff */
[----:B------:R-:W-:Y:S02]  /*7710*/  USGXT.U32 UR8, UR4, 0xe ;  /* 0x0000000e0408789a */ /* 0x000fe40008000000 */
[----:B------:R-:W-:-:S02]  /*7720*/  UIADD3 UR62, UPT, UPT, UR31, 0x58, URZ ;  /* 0x000000581f3e7890 */ /* 0x000fc4000fffe0ff */
[----:B------:R-:W-:Y:S01]  /*7730*/  UIADD3 UR36, UP2, UPT, UR8, 0x2, URZ ;  /* 0x0000000208247890 */ /* 0x000fe2000ff5e0ff */
[----:B------:R-:W-:Y:S01]  /*7740*/  UMOV UR4, URZ ;  /* 0x000000ff00047c82 */ /* 0x000fe20008000000 */
[----:B------:R-:W-:Y:S02]  /*7750*/  UMOV UR38, 0x0 ;  /* 0x0000000000267882 */ /* 0x000fe40000000000 */
[----:B------:R-:W-:Y:S01]  /*7760*/  UIADD3.X UR37, UPT, UPT, UR4, 0x40004040, URZ, UP2, !UPT ;  /* 0x4000404004257890 */ /* 0x000fe200097fe4ff */
[----:B------:R-:W-:Y:S01]  /*7770*/  UMOV UR39, 0x8100910 ;  /* 0x0810091000277882 */ /* 0x000fe20000000000 */
[----:B------:R-:W-:Y:S02]  /*7780*/  UMOV UR9, 0x40004040 ;  /* 0x4000404000097882 */ /* 0x000fe40000000000 */
[----:B------:R-:W-:Y:S01]  /*7790*/  UIADD3.64 UR42, UPT, UPT, UR36, 0x2, URZ ;  /* 0x00000002242a7897 */ /* 0x000fe2000fffe0ff */
[----:B------:R2:W-:Y:S01]  /*77a0*/  UTCHMMA tmem[UR32], gdesc[UR8], tmem[UR31], tmem[UR38], idesc[UR39], !UPT ;  /* 0x00ff2608200079ea */ /* 0x0005e2000f80001f */
[----:B------:R-:W-:Y:S01]  /*77b0*/  UIADD3.64 UR44, UPT, UPT, UR36, 0x4, URZ ;  /* 0x00000004242c7897 */ /* 0x000fe2000fffe0ff */
[----:B------:R-:W-:Y:S01]  /*77c0*/  UMOV UR40, 0x0 ;  /* 0x0000000000287882 */ /* 0x000fe20000000000 */
[----:B------:R-:W-:Y:S01]  /*77d0*/  UMOV UR41, 0x8100910 ;  /* 0x0810091000297882 */ /* 0x000fe20000000000 */
[----:B------:R-:W-:Y:S01]  /*77e0*/  UMOV UR46, 0x0 ;  /* 0x00000000002e7882 */ /* 0x000fe20000000000 */
[----:B------:R-:W-:Y:S01]  /*77f0*/  UMOV UR47, 0x8100910 ;  /* 0x08100910002f7882 */ /* 0x000fe20000000000 */
[----:B------:R-:W-:Y:S01]  /*7800*/  UMOV UR4, UR12 ;  /* 0x0000000c00047c82 */ /* 0x000fe20008000000 */
[----:B------:R-:W-:Y:S01]  /*7810*/  UMOV UR5, URZ ;  /* 0x000000ff00057c82 */ /* 0x000fe20008000000 */
[----:B------:R-:W-:Y:S01]  /*7820*/  UMOV UR48, 0x0 ;  /* 0x0000000000307882 */ /* 0x000fe20000000000 */
[----:B------:R-:W-:Y:S01]  /*7830*/  UMOV UR49, 0x8100910 ;  /* 0x0810091000317882 */ /* 0x000fe20000000000 */
[----:B------:R2:W-:Y:S01]  /*7840*/  UTCHMMA tmem[UR60], gdesc[UR36], tmem[UR31], tmem[UR40], idesc[UR41], UPT ;  /* 0x00ff28243c0079ea */ /* 0x0005e2000b80001f */
[----:B------:R-:W-:Y:S01]  /*7850*/  UMOV UR4, UR4 ;  /* 0x0000000400047c82 */ /* 0x000fe20008000000 */
[----:B------:R2:W-:Y:S01]  /*7860*/  UTCHMMA tmem[UR61], gdesc[UR42], tmem[UR31], tmem[UR46], idesc[UR47], UPT ;  /* 0x00ff2e2a3d0079ea */ /* 0x0005e2000b80001f */
[----:B------:R2:W-:Y:S01]  /*7870*/  UTCHMMA tmem[UR62], gdesc[UR44], tmem[UR31], tmem[UR48], idesc[UR49], UPT ;  /* 0x00ff302c3e0079ea */ /* 0x0005e2000b80001f */
[----:B------:R2:W-:Y:S01]  /*7880*/  UTCBAR [UR4], URZ ;  /* 0x000000ff040073e9 */ /* 0x0005e200080000ff */
[----:B------:R-:W-:Y:S01]  /*7890*/  NOP ;  /* 0x0000000000007918 */ /* 0x000fe20000000000 */
.L_x_7:
[----:B------:R-:W-:Y:S01]  /*78a0*/  BAR.SYNC.DEFER_BLOCKING 0x0 ;  /* 0x0000000000007b1d */ /* 0x000fe20000010000 */
[----:B------:R-:W-:Y:S01]  /*78b0*/  UISETP.GE.U32.AND UP3, UPT, UR59, 0x7ffffefc, UPT ;  /* 0x7ffffefc3b00788c */ /* 0x000fe2000bf66070 */
[----:B-1----:R-:W-:Y:S01]  /*78c0*/  IADD3 R4, P6, PT, R186, R66, RZ ;  /* 0x00000042ba047210 */ /* 0x002fe20007fde0ff */
[----:B------:R-:W-:Y:S01]  /*78d0*/  UISETP.GE.U32.AND UP2, UPT, UR58, 0x7ffffefb, UPT ;  /* 0x7ffffefb3a00788c */ /* 0x000fe2000bf46070 */
[----:B------:R-:W-:Y:S01]  /*78e0*/  PLOP3.LUT P2, PT, PT, PT, UP5, 0x80, 0x8 ;  /* 0x000000000008781c */ /* 0x000fe20003f4f058 */
[----:B------:R-:W-:Y:S02]  /*78f0*/  UISETP.GE.U32.AND UP5, UPT, UR56, 0x7ffffef9, UPT ;  /* 0x7ffffef93800788c */ /* 0x000fe4000bfa6070 */
[----:B------:R-:W-:Y:S01]  /*7900*/  PLOP3.LUT P0, PT, PT, PT, UP3, 0x80, 0x8 ;  /* 0x000000000008781c */ /* 0x000fe20003f0f038 */
[----:B------:R-:W-:Y:S01]  /*7910*/  IMAD.X R5, R187, 0x1, R3, P6 ;  /* 0x00000001bb057824 */ /* 0x000fe200030e0603 */
[----:B------:R-:W-:Y:S01]  /*7920*/  PLOP3.LUT P6, PT, PT, PT, UP2, 0x80, 0x8 ;  /* 0x000000000008781c */ /* 0x000fe20003fcf028 */
[----:B------:R-:W-:-:S02]  /*7930*/  UISETP.GE.U32.AND UP2, UPT, UR54, 0x7ffffef7, UPT ;  /* 0x7ffffef73600788c */ /* 0x000fc4000bf46070 */
[----:B------:R-:W-:Y:S02]  /*7940*/  UISETP.GE.U32.AND UP3, UPT, UR55, 0x7ffffef8, UPT ;  /* 0x7ffffef83700788c */ /* 0x000fe4000bf66070 */
[----:B------:R-:W-:Y:S02]  /*7950*/  USEL UR5, URZ, 0x7fff8, UP4 ;  /* 0x0007fff8ff057887 */ /* 0x000fe4000a000000 */
[----:B------:R-:W-:Y:S02]  /*7960*/  UISETP.GE.U32.AND UP4, UPT, UR53, 0x7ffffef6, UPT ;  /* 0x7ffffef63500788c */ /* 0x000fe4000bf86070 */
[----:B------:R-:W-:Y:S02]  /*7970*/  UIADD3 UR17, UPT, UPT, UR17, UR18, URZ ;  /* 0x0000001211117290 */ /* 0x000fe4000fffe0ff */
[----:B------:R-:W-:Y:S02]  /*7980*/  UIADD3 UR25, UPT, UPT, UR28, UR25, URZ ;  /* 0x000000191c197290 */ /* 0x000fe4000fffe0ff */
[----:B------:R-:W-:Y:S01]  /*7990*/  ULOP3.LUT UR17, UR17, 0x3, URZ, 0xc0, !UPT ;  /* 0x0000000311117892 */ /* 0x000fe2000f8ec0ff */
[----:B------:R-:W-:Y:S01]  /*79a0*/  @!PT LDS RZ, [RZ] ;  /* 0x00000000fffff984 */ /* 0x000fe20000000800 */
[----:B------:R-:W-:Y:S01]  /*79b0*/  @!PT LDS RZ, [RZ] ;  /* 0x00000000fffff984 */ /* 0x000fe20000000800 */
[----:B------:R-:W-:Y:S01]  /*79c0*/  @!PT LDS RZ, [RZ] ;  /* 0x00000000fffff984 */ /* 0x000fe20000000800 */
[----:B------:R1:W-:Y:S01]  /*79d0*/  LDGSTS.E [R101], desc[UR26][R36.64], !P4 ;  /* 0x0000000024657fae */ /* 0x0003e2000e1a101a */
[----:B------:R-:W-:Y:S01]  /*79e0*/  PLOP3.LUT P4, PT, PT, PT, UP6, 0x80, 0x8 ;  /* 0x000000000008781c */ /* 0x000fe20003f8f068 */
[----:B------:R-:W-:-:S02]  /*79f0*/  UISETP.GE.U32.AND UP6, UPT, UR57, 0x7ffffefa, UPT ;  /* 0x7ffffefa3900788c */ /* 0x000fc4000bfc6070 */
[----:B------:R3:W-:Y:S01]  /*7a00*/  LDGSTS.E [R101+0x4], desc[UR26][R38.64], !P5 ;  /* 0x0000400026657fae */ /* 0x0007e2000e9a101a */
[----:B------:R-:W-:Y:S01]  /*7a10*/  IADD3 R6, P5, PT, R88, R66, RZ ;  /* 0x0000004258067210 */ /* 0x000fe20007fbe0ff */
[----:B--2---:R-:W-:Y:S01]  /*7a20*/  USEL UR4, URZ, 0x4, UP1 ;  /* 0x00000004ff047887 */ /* 0x004fe20008800000 */
[----:B----4-:R-:W-:Y:S01]  /*7a30*/  SHF.R.S32.HI R88, RZ, 0x1f, R139 ;  /* 0x0000001fff587819 */ /* 0x010fe2000001148b */
[----:B------:R-:W-:Y:S02]  /*7a40*/  ULOP3.LUT UR25, UR25, 0x3, URZ, 0xc0, !UPT ;  /* 0x0000000319197892 */ /* 0x000fe4000f8ec0ff */
[----:B------:R-:W-:Y:S01]  /*7a50*/  IMAD.X R7, R89, 0x1, R3, P5 ;  /* 0x0000000159077824 */ /* 0x000fe200028e0603 */
[----:B------:R-:W-:Y:S01]  /*7a60*/  PLOP3.LUT P5, PT, PT, PT, UP6, 0x80, 0x8 ;  /* 0x000000000008781c */ /* 0x000fe20003faf068 */
[----:B------:R-:W-:Y:S01]  /*7a70*/  UIADD3 UR19, UPT, UPT, UR19, UR24, URZ ;  /* 0x0000001813137290 */ /* 0x000fe2000fffe0ff */
[C---:B-1----:R-:W-:Y:S01]  /*7a80*/  SHF.L.U64.HI R37, R139.reuse, 0x2, R88 ;  /* 0x000000028b257819 */ /* 0x042fe20000010258 */
[----:B------:R1:W-:Y:S01]  /*7a90*/  LDGSTS.E [R101+0x8], desc[UR26][R40.64], !P4 ;  /* 0x0000800028657fae */ /* 0x0003e2000e1a101a */
[----:B------:R-:W-:Y:S01]  /*7aa0*/  PLOP3.LUT P4, PT, PT, PT, UP3, 0x80, 0x8 ;  /* 0x000000000008781c */ /* 0x000fe20003f8f038 */
[----:B---3--:R-:W-:Y:S01]  /*7ab0*/  IMAD.SHL.U32 R39, R139, 0x4, RZ ;  /* 0x000000048b277824 */ /* 0x008fe200078e00ff */
[----:B------:R-:W-:Y:S01]  /*7ac0*/  UISETP.GE.U32.AND UP3, UPT, UR35, 0x7ffffee2, UPT ;  /* 0x7ffffee22300788c */ /* 0x000fe2000bf66070 */
[----:B------:R2:W-:Y:S01]  /*7ad0*/  LDGSTS.E [R101+0xc], desc[UR26][R42.64], !P2 ;  /* 0x0000c0002a657fae */ /* 0x0005e2000d1a101a */
[----:B------:R-:W-:Y:S01]  /*7ae0*/  PLOP3.LUT P2, PT, PT, PT, UP2, 0x80, 0x8 ;  /* 0x000000000008781c */ /* 0x000fe20003f4f028 */
[----:B------:R-:W-:-:S02]  /*7af0*/  UISETP.GE.U32.AND UP2, UPT, UR30, 0x7ffffee4, UPT ;  /* 0x7ffffee41e00788c */ /* 0x000fc4000bf46070 */
[----:B------:R3:W-:Y:S01]  /*7b00*/  LDGSTS.E [R101+0x10], desc[UR26][R44.64], !P0 ;  /* 0x000100002c657fae */ /* 0x0007e2000c1a101a */
[----:B------:R-:W-:Y:S01]  /*7b10*/  USEL UR30, URZ, 0x1fffe, UP3 ;  /* 0x0001fffeff1e7887 */ /* 0x000fe20009800000 */
[----:B------:R-:W-:Y:S01]  /*7b20*/  PLOP3.LUT P0, PT, PT, PT, UP5, 0x80, 0x8 ;  /* 0x000000000008781c */ /* 0x000fe20003f0f058 */
[----:B------:R-:W-:Y:S01]  /*7b30*/  USEL UR9, URZ, 0x7fff8, UP2 ;  /* 0x0007fff8ff097887 */ /* 0x000fe20009000000 */
[----:B------:R3:W-:Y:S01]  /*7b40*/  LDGSTS.E [R101+0x14], desc[UR26][R46.64], !P6 ;  /* 0x000140002e657fae */ /* 0x0007e2000f1a101a */
[-C--:B------:R-:W-:Y:S01]  /*7b50*/  IADD3 R8, P6, PT, R184, R39.reuse, RZ ;  /* 0x00000027b8087210 */ /* 0x080fe20007fde0ff */
[----:B------:R-:W-:Y:S02]  /*7b60*/  UISETP.GE.U32.AND UP2, UPT, UR13, 0x7ffffee1, UPT ;  /* 0x7ffffee10d00788c */ /* 0x000fe4000bf46070 */
[----:B------:R-:W-:Y:S01]  /*7b70*/  UISETP.GE.U32.AND UP3, UPT, UR29, 0x7ffffee3, UPT ;  /* 0x7ffffee31d00788c */ /* 0x000fe2000bf66070 */
[----:B------:R3:W-:Y:S01]  /*7b80*/  LDGSTS.E [R101+0x18], desc[UR26][R48.64], !P5 ;  /* 0x0001800030657fae */ /* 0x0007e2000e9a101a */
[--C-:B------:R-:W-:Y:S01]  /*7b90*/  IMAD.X R9, R185, 0x1, R37.reuse, P6 ;  /* 0x00000001b9097824 */ /* 0x100fe200030e0625 */
[-C--:B------:R-:W-:Y:S01]  /*7ba0*/  IADD3 R24, P6, PT, R82, R39.reuse, RZ ;  /* 0x0000002752187210 */ /* 0x080fe20007fde0ff */
[----:B------:R-:W-:Y:S01]  /*7bb0*/  USEL UR29, URZ, 0x1, UP2 ;  /* 0x00000001ff1d7887 */ /* 0x000fe20009000000 */
[-C--:B------:R-:W-:Y:S01]  /*7bc0*/  IADD3 R18, P5, PT, R76, R39.reuse, RZ ;  /* 0x000000274c127210 */ /* 0x080fe20007fbe0ff */
[----:B------:R-:W-:Y:S01]  /*7bd0*/  USEL UR8, URZ, 0x4, UP3 ;  /* 0x00000004ff087887 */ /* 0x000fe20009800000 */
[----:B------:R3:W-:Y:S01]  /*7be0*/  LDGSTS.E [R101+0x1c], desc[UR26][R50.64], !P0 ;  /* 0x0001c00032657fae */ /* 0x0007e2000c1a101a */
[--C-:B------:R-:W-:Y:S01]  /*7bf0*/  IMAD.X R25, R83, 0x1, R37.reuse, P6 ;  /* 0x0000000153197824 */ /* 0x100fe200030e0625 */
[-C--:B------:R-:W-:Y:S01]  /*7c00*/  IADD3 R10, P6, PT, R68, R39.reuse, RZ ;  /* 0x00000027440a7210 */ /* 0x080fe20007fde0ff */
[----:B------:R-:W-:Y:S01]  /*7c10*/  UIADD3 UR29, UPT, UPT, UR29, UR30, URZ ;  /* 0x0000001e1d1d7290 */ /* 0x000fe2000fffe0ff */
[----:B------:R3:W-:Y:S01]  /*7c20*/  LDGSTS.E [R101+0x20], desc[UR26][R52.64], !P4 ;  /* 0x0002000034657fae */ /* 0x0007e2000e1a101a */
[----:B------:R-:W-:Y:S01]  /*7c30*/  UIADD3 UR7, UPT, UPT, UR17, UR7, UR14 ;  /* 0x0000000711077290 */ /* 0x000fe2000fffe00e */
[--C-:B------:R-:W-:Y:S01]  /*7c40*/  IMAD.X R19, R77, 0x1, R37.reuse, P5 ;  /* 0x000000014d137824 */ /* 0x100fe200028e0625 */
[----:B------:R-:W-:Y:S01]  /*7c50*/  ULOP3.LUT UR29, UR29, 0x3, URZ, 0xc0, !UPT ;  /* 0x000000031d1d7892 */ /* 0x000fe2000f8ec0ff */
[--C-:B------:R-:W-:Y:S01]  /*7c60*/  IMAD.X R11, R69, 0x1, R37.reuse, P6 ;  /* 0x00000001450b7824 */ /* 0x100fe200030e0625 */
[-C--:B------:R-:W-:Y:S01]  /*7c70*/  IADD3 R12, P6, PT, R70, R39.reuse, RZ ;  /* 0x00000027460c7210 */ /* 0x080fe20007fde0ff */
[----:B------:R-:W-:Y:S01]  /*7c80*/  UIADD3 UR5, UPT, UPT, UR25, UR5, UR4 ;  /* 0x0000000519057290 */ /* 0x000fe2000fffe004 */
[----:B------:R3:W-:Y:S01]  /*7c90*/  LDGSTS.E [R101+0x24], desc[UR26][R54.64], !P2 ;  /* 0x0002400036657fae */ /* 0x0007e2000d1a101a */
[----:B------:R-:W-:Y:S01]  /*7ca0*/  UIADD3 UR8, UPT, UPT, UR29, UR9, UR8 ;  /* 0x000000091d087290 */ /* 0x000fe2000fffe008 */
[-C--:B------:R-:W-:Y:S01]  /*7cb0*/  IADD3 R22, P5, PT, R80, R39.reuse, RZ ;  /* 0x0000002750167210 */ /* 0x080fe20007fbe0ff */
[----:B------:R-:W-:Y:S01]  /*7cc0*/  IMAD.X R13, R71, 0x1, R37, P6 ;  /* 0x00000001470d7824 */ /* 0x000fe200030e0625 */
[----:B------:R-:W-:Y:S01]  /*7cd0*/  IADD3 R14, P6, PT, R72, R39, RZ ;  /* 0x00000027480e7210 */ /* 0x000fe20007fde0ff */
[----:B------:R-:W-:-:S02]  /*7ce0*/  ULOP3.LUT UR19, UR19, 0x3, URZ, 0xc0, !UPT ;  /* 0x0000000313137892 */ /* 0x000fc4000f8ec0ff */
[----:B------:R-:W-:Y:S01]  /*7cf0*/  USHF.L.U32 UR4, UR7, 0x8, URZ ;  /* 0x0000000807047899 */ /* 0x000fe200080006ff */
[--C-:B------:R-:W-:Y:S01]  /*7d00*/  IMAD.X R23, R81, 0x1, R37.reuse, P5 ;  /* 0x0000000151177824 */ /* 0x100fe200028e0625 */
[----:B------:R-:W-:Y:S01]  /*7d10*/  ULOP3.LUT UR8, UR8, 0xf, URZ, 0xc0, !UPT ;  /* 0x0000000f08087892 */ /* 0x000fe2000f8ec0ff */
[--C-:B------:R-:W-:Y:S01]  /*7d20*/  IMAD.X R15, R73, 0x1, R37.reuse, P6 ;  /* 0x00000001490f7824 */ /* 0x100fe200030e0625 */
[-C--:B------:R-:W-:Y:S01]  /*7d30*/  IADD3 R16, P6, PT, R74, R39.reuse, RZ ;  /* 0x000000274a107210 */ /* 0x080fe20007fde0ff */
[----:B------:R-:W-:Y:S01]  /*7d40*/  UISETP.GE.U32.AND UP1, UPT, UR52, 0x7ffffef5, UPT ;  /* 0x7ffffef53400788c */ /* 0x000fe2000bf26070 */
[-C--:B------:R-:W-:Y:S01]  /*7d50*/  IADD3 R28, P5, PT, R86, R39.reuse, RZ ;  /* 0x00000027561c7210 */ /* 0x080fe20007fbe0ff */
[----:B------:R-:W-:Y:S02]  /*7d60*/  UISETP.GE.U32.AND UP6, UPT, UR51, 0x7ffffef4, UPT ;  /* 0x7ffffef43300788c */ /* 0x000fe4000bfc6070 */
[--C-:B------:R-:W-:Y:S01]  /*7d70*/  IMAD.X R17, R75, 0x1, R37.reuse, P6 ;  /* 0x000000014b117824 */ /* 0x100fe200030e0625 */
[----:B------:R-:W-:Y:S01]  /*7d80*/  PLOP3.LUT P6, PT, PT, PT, UP4, 0x80, 0x8 ;  /* 0x000000000008781c */ /* 0x000fe20003fcf048 */
[----:B------:R-:W-:Y:S01]  /*7d90*/  UIADD3 UR15, UPT, UPT, UR19, UR15, UR16 ;  /* 0x0000000f130f7290 */ /* 0x000fe2000fffe010 */
[----:B------:R-:W-:Y:S01]  /*7da0*/  PLOP3.LUT P4, PT, PT, PT, UP1, 0x80, 0x8 ;  /* 0x000000000008781c */ /* 0x000fe20003f8f018 */
[----:B------:R-:W-:Y:S01]  /*7db0*/  ULOP3.LUT UR4, UR4, 0xf00, URZ, 0xe2, !UPT ;  /* 0x00000f0004047892 */ /* 0x000fe2000f8ee2ff */
[----:B------:R-:W-:Y:S01]  /*7dc0*/  PLOP3.LUT P2, PT, PT, PT, UP6, 0x80, 0x8 ;  /* 0x000000000008781c */ /* 0x000fe20003f4f068 */
[----:B------:R-:W-:Y:S01]  /*7dd0*/  ULEA UR5, UR5, UR8, 0x4 ;  /* 0x0000000805057291 */ /* 0x000fe2000f8e20ff */
[----:B------:R-:W-:Y:S01]  /*7de0*/  IMAD.X R29, R87, 0x1, R37, P5 ;  /* 0x00000001571d7824 */ /* 0x000fe200028e0625 */
[----:B------:R-:W-:Y:S01]  /*7df0*/  UISETP.GE.U32.AND UP5, UPT, UR50, 0x7ffffef3, UPT ;  /* 0x7ffffef33200788c */ /* 0x000fe2000bfa6070 */
[----:B------:R-:W-:Y:S01]  /*7e00*/  IADD3 R32, P5, PT, R156, R39, RZ ;  /* 0x000000279c207210 */ /* 0x000fe20007fbe0ff */
[----:B------:R-:W-:-:S02]  /*7e10*/  UISETP.GE.U32.AND UP3, UPT, UR34, 0x7ffffef2, UPT ;  /* 0x7ffffef22200788c */ /* 0x000fc4000bf66070 */
[----:B------:R-:W-:Y:S02]  /*7e20*/  ULEA UR4, UR15, UR4, 0xc ;  /* 0x000000040f047291 */ /* 0x000fe4000f8e60ff */
[----:B------:R3:W-:Y:S01]  /*7e30*/  LDGSTS.E [R101+0x28], desc[UR26][R56.64], !P6 ;  /* 0x0002800038657fae */ /* 0x0007e2000f1a101a */
[----:B------:R-:W-:Y:S01]  /*7e40*/  IADD3 R20, P6, PT, R78, R39, RZ ;  /* 0x000000274e147210 */ /* 0x000fe20007fde0ff */
[----:B------:R-:W-:Y:S01]  /*7e50*/  ULOP3.LUT UR5, UR5, 0xff, URZ, 0xc0, !UPT ;  /* 0x000000ff05057892 */ /* 0x000fe2000f8ec0ff */
[----:B------:R-:W-:Y:S01]  /*7e60*/  PLOP3.LUT P0, PT, PT, PT, UP5, 0x80, 0x8 ;  /* 0x000000000008781c */ /* 0x000fe20003f0f058 */
[----:B------:R-:W-:Y:S01]  /*7e70*/  UISETP.GE.U32.AND UP4, UPT, UR33, 0x7ffffef1, UPT ;  /* 0x7ffffef12100788c */ /* 0x000fe2000bf86070 */
[----:B------:R3:W-:Y:S01]  /*7e80*/  LDGSTS.E [R101+0x2c], desc[UR26][R58.64], !P4 ;  /* 0x0002c0003a657fae */ /* 0x0007e2000e1a101a */
[--C-:B------:R-:W-:Y:S01]  /*7e90*/  IMAD.X R21, R79, 0x1, R37.reuse, P6 ;  /* 0x000000014f157824 */ /* 0x100fe200030e0625 */
[----:B------:R-:W-:Y:S01]  /*7ea0*/  UIADD3 UR4, UPT, UPT, UR4, UR5, URZ ;  /* 0x0000000504047290 */ /* 0x000fe2000fffe0ff */
[----:B------:R-:W-:Y:S01]  /*7eb0*/  PLOP3.LUT P6, PT, PT, PT, UP3, 0x80, 0x8 ;  /* 0x000000000008781c */ /* 0x000fe20003fcf038 */
[----:B------:R3:W-:Y:S01]  /*7ec0*/  LDGSTS.E [R101+0x30], desc[UR26][R96.64], !P2 ;  /* 0x0003000060657fae */ /* 0x0007e2000d1a101a */
[----:B------:R-:W-:Y:S01]  /*7ed0*/  PLOP3.LUT P4, PT, PT, PT, UP4, 0x80, 0x8 ;  /* 0x000000000008781c */ /* 0x000fe20003f8f048 */
[----:B------:R-:W-:Y:S01]  /*7ee0*/  ULOP3.LUT UR4, UR4, 0xffff, URZ, 0xc0, !UPT ;  /* 0x0000ffff04047892 */ /* 0x000fe2000f8ec0ff */
[----:B------:R-:W-:-:S03]  /*7ef0*/  IMAD.X R33, R157, 0x1, R37, P5 ;  /* 0x000000019d217824 */ /* 0x000fc600028e0625 */
[----:B------:R-:W-:Y:S01]  /*7f00*/  USHF.R.U32.HI UR5, URZ, 0xf, UR4 ;  /* 0x0000000fff057899 */ /* 0x000fe20008011604 */
[----:B------:R3:W-:Y:S01]  /*7f10*/  LDGSTS.E [R101+0x34], desc[UR26][R90.64], !P0 ;  /* 0x000340005a657fae */ /* 0x0007e2000c1a101a */
[----:B------:R-:W-:Y:S02]  /*7f20*/  USHF.R.U32.HI UR7, URZ, 0xe, UR4 ;  /* 0x0000000eff077899 */ /* 0x000fe40008011604 */
[----:B------:R-:W-:Y:S02]  /*7f30*/  USHF.R.U32.HI UR8, URZ, 0xd, UR4 ;  /* 0x0000000dff087899 */ /* 0x000fe40008011604 */
[----:B------:R-:W-:Y:S01]  /*7f40*/  ULOP3.LUT UP1, URZ, UR5, 0x1, URZ, 0xc0, !UPT ;  /* 0x0000000105ff7892 */ /* 0x000fe2000f82c0ff */
[----:B------:R3:W-:Y:S01]  /*7f50*/  LDGSTS.E [R101+0x38], desc[UR26][R94.64], !P6 ;  /* 0x000380005e657fae */ /* 0x0007e2000f1a101a */
[----:B------:R-:W-:Y:S01]  /*7f60*/  ULOP3.LUT UP3, URZ, UR7, 0x1, URZ, 0xc0, !UPT ;  /* 0x0000000107ff7892 */ /* 0x000fe2000f86c0ff */
[----:B------:R-:W-:Y:S01]  /*7f70*/  IADD3 R26, P6, PT, R84, R39, RZ ;  /* 0x00000027541a7210 */ /* 0x000fe20007fde0ff */
[----:B------:R-:W-:Y:S01]  /*7f80*/  ULOP3.LUT UP4, URZ, UR8, 0x1, URZ, 0xc0, !UPT ;  /* 0x0000000108ff7892 */ /* 0x000fe2000f88c0ff */
[----:B------:R3:W-:Y:S01]  /*7f90*/  LDGSTS.E [R101+0x3c], desc[UR26][R92.64], !P4 ;  /* 0x0003c0005c657fae */ /* 0x0007e2000e1a101a */
[----:B------:R-:W-:Y:S01]  /*7fa0*/  PLOP3.LUT P2, PT, PT, PT, UP1, 0x40, 0x4 ;  /* 0x000000000004781c */ /* 0x000fe20003f4e818 */
[----:B------:R-:W-:Y:S01]  /*7fb0*/  USHF.R.U32.HI UR5, URZ, 0xc, UR4 ;  /* 0x0000000cff057899 */ /* 0x000fe20008011604 */
[----:B------:R-:W-:Y:S01]  /*7fc0*/  PLOP3.LUT P0, PT, PT, PT, UP3, 0x40, 0x4 ;  /* 0x000000000004781c */ /* 0x000fe20003f0e838 */
[----:B------:R-:W-:Y:S01]  /*7fd0*/  IMAD.X R27, R85, 0x1, R37, P6 ;  /* 0x00000001551b7824 */ /* 0x000fe200030e0625 */
[----:B------:R-:W-:Y:S01]  /*7fe0*/  PLOP3.LUT P6, PT, PT, PT, UP4, 0x40, 0x4 ;  /* 0x000000000004781c */ /* 0x000fe20003fce848 */
[----:B------:R-:W-:-:S02]  /*7ff0*/  USHF.R.U32.HI UR7, URZ, 0xb, UR4 ;  /* 0x0000000bff077899 */ /* 0x000fc40008011604 */
[----:B------:R-:W-:Y:S02]  /*8000*/  ULOP3.LUT UP1, URZ, UR5, 0x1, URZ, 0xc0, !UPT ;  /* 0x0000000105ff7892 */ /* 0x000fe4000f82c0ff */
[----:B------:R-:W-:Y:S02]  /*8010*/  USHF.R.U32.HI UR8, URZ, 0xa, UR4 ;  /* 0x0000000aff087899 */ /* 0x000fe40008011604 */
[----:B------:R-:W-:Y:S02]  /*8020*/  ULOP3.LUT UP3, URZ, UR7, 0x1, URZ, 0xc0, !UPT ;  /* 0x0000000107ff7892 */ /* 0x000fe4000f86c0ff */
[----:B------:R-:W-:Y:S01]  /*8030*/  USHF.R.U32.HI UR9, URZ, 0x9, UR4 ;  /* 0x00000009ff097899 */ /* 0x000fe20008011604 */
[----:B------:R3:W-:Y:S01]  /*8040*/  LDGSTS.E [R101+0x40], desc[UR26][R166.64], !P2 ;  /* 0x00040000a6657fae */ /* 0x0007e2000d1a101a */
[----:B------:R-:W-:Y:S01]  /*8050*/  ULOP3.LUT UP4, URZ, UR8, 0x1, URZ, 0xc0, !UPT ;  /* 0x0000000108ff7892 */ /* 0x000fe2000f88c0ff */
[----:B------:R-:W-:Y:S01]  /*8060*/  PLOP3.LUT P4, PT, PT, PT, UP1, 0x40, 0x4 ;  /* 0x000000000004781c */ /* 0x000fe20003f8e818 */
[----:B------:R-:W-:Y:S01]  /*8070*/  ULOP3.LUT UP1, URZ, UR9, 0x1, URZ, 0xc0, !UPT ;  /* 0x0000000109ff7892 */ /* 0x000fe2000f82c0ff */
[----:B------:R3:W-:Y:S01]  /*8080*/  LDGSTS.E [R101+0x44], desc[UR26][R164.64], !P0 ;  /* 0x00044000a4657fae */ /* 0x0007e2000c1a101a */
[----:B------:R-:W-:Y:S01]  /*8090*/  PLOP3.LUT P2, PT, PT, PT, UP3, 0x40, 0x4 ;  /* 0x000000000004781c */ /* 0x000fe20003f4e838 */
[----:B------:R-:W-:Y:S01]  /*80a0*/  USHF.R.U32.HI UR5, URZ, 0x8, UR4 ;  /* 0x00000008ff057899 */ /* 0x000fe20008011604 */
[----:B------:R-:W-:Y:S01]  /*80b0*/  PLOP3.LUT P0, PT, PT, PT, UP4, 0x40, 0x4 ;  /* 0x000000000004781c */ /* 0x000fe20003f0e848 */
[----:B------:R3:W-:Y:S01]  /*80c0*/  LDGSTS.E [R101+0x48], desc[UR26][R168.64], !P6 ;  /* 0x00048000a8657fae */ /* 0x0007e2000f1a101a */
[----:B------:R-:W-:Y:S01]  /*80d0*/  IADD3 R30, P6, PT, R152, R39, RZ ;  /* 0x00000027981e7210 */ /* 0x000fe20007fde0ff */
[----:B------:R-:W-:-:S02]  /*80e0*/  USHF.R.U32.HI UR7, URZ, 0x7, UR4 ;  /* 0x00000007ff077899 */ /* 0x000fc40008011604 */
[----:B------:R-:W-:Y:S02]  /*80f0*/  USHF.R.U32.HI UR8, URZ, 0x6, UR4 ;  /* 0x00000006ff087899 */ /* 0x000fe40008011604 */
[--C-:B------:R-:W-:Y:S01]  /*8100*/  IMAD.X R31, R153, 0x1, R37.reuse, P6 ;  /* 0x00000001991f7824 */ /* 0x100fe200030e0625 */
[----:B------:R-:W-:Y:S01]  /*8110*/  PLOP3.LUT P6, PT, PT, PT, UP1, 0x40, 0x4 ;  /* 0x000000000004781c */ /* 0x000fe20003fce818 */
[----:B------:R-:W-:Y:S01]  /*8120*/  ULOP3.LUT UP1, URZ, UR5, 0x1, URZ, 0xc0, !UPT ;  /* 0x0000000105ff7892 */ /* 0x000fe2000f82c0ff */
[----:B------:R3:W-:Y:S01]  /*8130*/  LDGSTS.E [R101+0x4c], desc[UR26][R172.64], !P4 ;  /* 0x0004c000ac657fae */ /* 0x0007e2000e1a101a */
[----:B------:R-:W-:Y:S02]  /*8140*/  USHF.R.U32.HI UR9, URZ, 0x5, UR4 ;  /* 0x00000005ff097899 */ /* 0x000fe40008011604 */
[----:B------:R-:W-:Y:S01]  /*8150*/  ULOP3.LUT UP3, URZ, UR7, 0x1, URZ, 0xc0, !UPT ;  /* 0x0000000107ff7892 */ /* 0x000fe2000f86c0ff */
[----:B------:R3:W-:Y:S01]  /*8160*/  LDGSTS.E [R101+0x50], desc[UR26][R170.64], !P2 ;  /* 0x00050000aa657fae */ /* 0x0007e2000d1a101a */
[----:B------:R-:W-:Y:S01]  /*8170*/  ULOP3.LUT UP4, URZ, UR8, 0x1, URZ, 0xc0, !UPT ;  /* 0x0000000108ff7892 */ /* 0x000fe2000f88c0ff */
[----:B------:R-:W-:Y:S01]  /*8180*/  PLOP3.LUT P4, PT, PT, PT, UP1, 0x40, 0x4 ;  /* 0x000000000004781c */ /* 0x000fe20003f8e818 */
[----:B------:R-:W-:Y:S01]  /*8190*/  ULOP3.LUT UP1, URZ, UR9, 0x1, URZ, 0xc0, !UPT ;  /* 0x0000000109ff7892 */ /* 0x000fe2000f82c0ff */
[-C--:B------:R-:W-:Y:S01]  /*81a0*/  IADD3 R34, P2, PT, R158, R39.reuse, RZ ;  /* 0x000000279e227210 */ /* 0x080fe20007f5e0ff */
[----:B------:R3:W-:Y:S01]  /*81b0*/  LDGSTS.E [R101+0x54], desc[UR26][R174.64], !P0 ;  /* 0x00054000ae657fae */ /* 0x0007e2000c1a101a */
[----:B------:R-:W-:Y:S01]  /*81c0*/  PLOP3.LUT P5, PT, PT, PT, UP3, 0x40, 0x4 ;  /* 0x000000000004781c */ /* 0x000fe20003fae838 */
[----:B------:R-:W-:Y:S01]  /*81d0*/  USHF.R.U32.HI UR5, URZ, 0x4, UR4 ;  /* 0x00000004ff057899 */ /* 0x000fe20008011604 */
[----:B------:R-:W-:Y:S01]  /*81e0*/  PLOP3.LUT P0, PT, PT, PT, UP4, 0x40, 0x4 ;  /* 0x000000000004781c */ /* 0x000fe20003f0e848 */
[----:B------:R-:W-:Y:S01]  /*81f0*/  IMAD.X R35, R159, 0x1, R37, P2 ;  /* 0x000000019f237824 */ /* 0x000fe200010e0625 */
[----:B------:R-:W-:Y:S01]  /*8200*/  PLOP3.LUT P2, PT, PT, PT, UP1, 0x40, 0x4 ;  /* 0x000000000004781c */ /* 0x000fe20003f4e818 */
[----:B------:R-:W-:Y:S01]  /*8210*/  USHF.R.U32.HI UR7, URZ, 0x3, UR4 ;  /* 0x00000003ff077899 */ /* 0x000fe20008011604 */
[----:B------:R3:W-:Y:S01]  /*8220*/  LDGSTS.E [R101+0x58], desc[UR26][R178.64], !P6 ;  /* 0x00058000b2657fae */ /* 0x0007e2000f1a101a */
[----:B------:R-:W-:Y:S01]  /*8230*/  ULOP3.LUT UP1, URZ, UR5, 0x1, URZ, 0xc0, !UPT ;  /* 0x0000000105ff7892 */ /* 0x000fe2000f82c0ff */
[----:B-1----:R-:W-:Y:S01]  /*8240*/  IADD3 R40, P6, PT, R160, R39, RZ ;  /* 0x00000027a0287210 */ /* 0x002fe20007fde0ff */
[----:B------:R-:W-:Y:S01]  /*8250*/  ULOP3.LUT UP3, URZ, UR7, 0x1, URZ, 0xc0, !UPT ;  /* 0x0000000107ff7892 */ /* 0x000fe2000f86c0ff */
[----:B------:R3:W-:Y:S01]  /*8260*/  LDGSTS.E [R101+0x5c], desc[UR26][R176.64], !P4 ;  /* 0x0005c000b0657fae */ /* 0x0007e2000e1a101a */
[----:B------:R-:W-:-:S02]  /*8270*/  USHF.R.U32.HI UR5, URZ, 0x2, UR4 ;  /* 0x00000002ff057899 */ /* 0x000fc40008011604 */
[----:B------:R-:W-:Y:S01]  /*8280*/  PLOP3.LUT P4, PT, PT, PT, UP1, 0x40, 0x4 ;  /* 0x000000000004781c */ /* 0x000fe20003f8e818 */
[----:B------:R3:W-:Y:S01]  /*8290*/  LDGSTS.E [R101+0x60], desc[UR26][R182.64], !P5 ;  /* 0x00060000b6657fae */ /* 0x0007e2000e9a101a */
[----:B------:R-:W-:Y:S01]  /*82a0*/  USHF.R.U32.HI UR4, URZ, 0x1, UR4 ;  /* 0x00000001ff047899 */ /* 0x000fe20008011604 */
[----:B------:R-:W-:Y:S01]  /*82b0*/  ISETP.GT.AND P5, PT, R98, 0xff, PT ;  /* 0x000000ff6200780c */ /* 0x000fe20003fa4270 */
[----:B------:R-:W-:Y:S01]  /*82c0*/  ULOP3.LUT UP1, URZ, UR5, 0x1, URZ, 0xc0, !UPT ;  /* 0x0000000105ff7892 */ /* 0x000fe2000f82c0ff */
[----:B------:R3:W-:Y:S01]  /*82d0*/  LDGSTS.E [R101+0x64], desc[UR26][R180.64], !P0 ;  /* 0x00064000b4657fae */ /* 0x0007e2000c1a101a */
[----:B------:R-:W-:Y:S01]  /*82e0*/  PLOP3.LUT P0, PT, PT, PT, UP3, 0x40, 0x4 ;  /* 0x000000000004781c */ /* 0x000fe20003f0e838 */
[----:B------:R-:W-:Y:S01]  /*82f0*/  ULOP3.LUT UP3, URZ, UR4, 0x1, URZ, 0xc0, !UPT ;  /* 0x0000000104ff7892 */ /* 0x000fe2000f86c0ff */
[----:B------:R-:W-:Y:S01]  /*8300*/  IMAD.X R41, R161, 0x1, R37, P6 ;  /* 0x00000001a1297824 */ /* 0x000fe200030e0625 */
[----:B------:R3:W-:Y:S01]  /*8310*/  LDGSTS.E [R101+0x68], desc[UR26][R188.64], !P2 ;  /* 0x00068000bc657fae */ /* 0x0007e2000d1a101a */
[----:B------:R-:W-:Y:S01]  /*8320*/  ISETP.GE.AND P2, PT, R64, UR6, PT ;  /* 0x0000000640007c0c */ /* 0x000fe2000bf46270 */
[----:B------:R-:W-:Y:S01]  /*8330*/  UMOV UR4, URZ ;  /* 0x000000ff00047c82 */ /* 0x000fe20008000000 */
[----:B--2---:R-:W-:Y:S01]  /*8340*/  IADD3 R42, P6, PT, R162, R39, RZ ;  /* 0x00000027a22a7210 */ /* 0x004fe20007fde0ff */
[----:B------:R3:W-:Y:S01]  /*8350*/  LDGSTS.E [R101+0x6c], desc[UR26][R190.64], !P4 ;  /* 0x0006c000be657fae */ /* 0x0007e2000e1a101a */
[----:B------:R-:W-:-:S02]  /*8360*/  SEL R36, RZ, 0x4, P2 ;  /* 0x00000004ff247807 */ /* 0x000fc40001000000 */
[----:B------:R-:W-:Y:S01]  /*8370*/  PLOP3.LUT P2, PT, PT, PT, UP1, 0x40, 0x4 ;  /* 0x000000000004781c */ /* 0x000fe20003f4e818 */
[----:B------:R-:W-:Y:S01]  /*8380*/  IMAD.X R43, R163, 0x1, R37, P6 ;  /* 0x00000001a32b7824 */ /* 0x000fe200030e0625 */
[----:B------:R-:W-:Y:S01]  /*8390*/  SEL R36, R36, RZ, P5 ;  /* 0x000000ff24247207 */ /* 0x000fe20002800000 */
[----:B------:R3:W-:Y:S01]  /*83a0*/  LDGSTS.E [R101+0x70], desc[UR26][R194.64], !P0 ;  /* 0x00070000c2657fae */ /* 0x0007e2000c1a101a */
[----:B------:R-:W-:Y:S02]  /*83b0*/  PLOP3.LUT P5, PT, PT, PT, UP3, 0x40, 0x4 ;  /* 0x000000000004781c */ /* 0x000fe40003fae838 */
[----:B------:R-:W-:Y:S02]  /*83c0*/  PLOP3.LUT P4, PT, PT, PT, UP2, 0x80, 0x8 ;  /* 0x000000000008781c */ /* 0x000fe40003f8f028 */
[----:B------:R-:W-:-:S05]  /*83d0*/  ISETP.NE.U32.AND P0, PT, R36, RZ, PT ;  /* 0x000000ff2400720c */ /* 0x000fca0003f05070 */
[----:B------:R3:W-:Y:S01]  /*83e0*/  LDGSTS.E [R101+0x74], desc[UR26][R192.64], !P2 ;  /* 0x00074000c0657fae */ /* 0x0007e2000d1a101a */
[----:B------:R-:W-:-:S03]  /*83f0*/  ISETP.GE.AND P2, PT, R98, 0x20, PT ;  /* 0x000000206200780c */ /* 0x000fc60003f46270 */
[----:B------:R3:W-:Y:S04]  /*8400*/  LDGSTS.E [R101+0x78], desc[UR26][R4.64], !P5 ;  /* 0x0007800004657fae */ /* 0x0007e8000e9a101a */
[----:B------:R3:W-:Y:S04]  /*8410*/  LDGSTS.E [R101+0x7c], desc[UR26][R6.64], !P4 ;  /* 0x0007c00006657fae */ /* 0x0007e8000e1a101a */
[----:B------:R-:W0:Y:S04]  /*8420*/  LDGDEPBAR ;  /* 0x00000000000079af */ /* 0x000e280000000000 */
[----:B------:R3:W-:Y:S04]  /*8430*/  LDGSTS.E [R67+0x2a000], desc[UR26][R8.64], P0 ;  /* 0x2a00000008437fae */ /* 0x0007e800081a101a */
        /* <DEDUP_REMOVED lines=15> */
[----:B------:R-:W-:-:S03]  /*8530*/  ISETP.GE.AND P0, PT, R98, 0x40, PT ;  /* 0x000000406200780c */ /* 0x000fc60003f06270 */
[----:B------:R-:W0:Y:S10]  /*8540*/  LDGDEPBAR ;  /* 0x00000000000079af */ /* 0x000e340000000000 */
[----:B---3--:R-:W-:Y:S05]  /*8550*/  @!P0 BRA `(.L_x_8) ;  /* 0x00000024000c8947 */ /* 0x008fea0003800000 */
[----:B------:R-:W-:Y:S01]  /*8560*/  SHF.R.S32.HI R4, RZ, 0x1f, R135 ;  /* 0x0000001fff047819 */ /* 0x000fe20000011487 */
[C---:B------:R-:W-:Y:S01]  /*8570*/  IMAD R14, R2.reuse, 0x6, RZ ;  /* 0x00000006020e7824 */ /* 0x040fe200078e02ff */
[C---:B------:R-:W-:Y:S01]  /*8580*/  IADD3 R205, P4, PT, R135.reuse, R110, RZ ;  /* 0x0000006e87cd7210 */ /* 0x040fe20007f9e0ff */
[C---:B------:R-:W-:Y:S01]  /*8590*/  IMAD R12, R2.reuse, 0x5, RZ ;  /* 0x00000005020c7824 */ /* 0x040fe200078e02ff */
[C---:B------:R-:W-:Y:S01]  /*85a0*/  IADD3 R201, P5, PT, R135.reuse, R111, RZ ;  /* 0x0000006f87c97210 */ /* 0x040fe20007fbe0ff */
[----:B------:R-:W-:Y:S01]  /*85b0*/  IMAD.SHL.U32 R10, R2, 0x4, RZ ;  /* 0x00000004020a7824 */ /* 0x000fe200078e00ff */
[-C--:B------:R-:W-:Y:S01]  /*85c0*/  LEA.HI.X.SX32 R110, R110, R4.reuse, 0x1, P4 ;  /* 0x000000046e6e7211 */ /* 0x080fe200020f0eff */
[C---:B------:R-:W-:Y:S01]  /*85d0*/  IMAD R52, R2.reuse, 0x3, RZ ;  /* 0x0000000302347824 */ /* 0x040fe200078e02ff */
[----:B------:R-:W-:Y:S01]  /*85e0*/  IADD3 R193, P4, PT, R135, R113, RZ ;  /* 0x0000007187c17210 */ /* 0x000fe20007f9e0ff */
[----:B------:R-:W-:Y:S01]  /*85f0*/  IMAD.SHL.U32 R6, R2, 0x2, RZ ;  /* 0x0000000202067824 */ /* 0x000fe200078e00ff */
[-C--:B------:R-:W-:Y:S01]  /*8600*/  LEA.HI.X.SX32 R48, R111, R4.reuse, 0x1, P5 ;  /* 0x000000046f307211 */ /* 0x080fe200028f0eff */
[----:B------:R-:W-:Y:S01]  /*8610*/  UMOV UR14, 0x1 ;  /* 0x00000001000e7882 */ /* 0x000fe20000000000 */
[----:B------:R-:W-:Y:S01]  /*8620*/  LEA.HI.X.SX32 R46, R113, R4, 0x1, P4 ;  /* 0x00000004712e7211 */ /* 0x000fe200020f0eff */
[----:B------:R-:W-:Y:S01]  /*8630*/  UMOV UR15, 0x7 ;  /* 0x00000007000f7882 */ /* 0x000fe20000000000 */
[C---:B------:R-:W-:Y:S01]  /*8640*/  IADD3 R181, P4, PT, R135.reuse, R116, RZ ;  /* 0x0000007487b57210 */ /* 0x040fe20007f9e0ff */
[----:B------:R-:W-:Y:S01]  /*8650*/  UMOV UR6, URZ ;  /* 0x000000ff00067c82 */ /* 0x000fe20008000000 */
[C---:B------:R-:W-:Y:S01]  /*8660*/  IADD3 R189, P5, PT, R135.reuse, R114, RZ ;  /* 0x0000007287bd7210 */ /* 0x040fe20007fbe0ff */
[----:B------:R-:W-:Y:S01]  /*8670*/  UMOV UR7, URZ ;  /* 0x000000ff00077c82 */ /* 0x000fe20008000000 */
[-C--:B------:R-:W-:Y:S01]  /*8680*/  LEA.HI.X.SX32 R116, R116, R4.reuse, 0x1, P4 ;  /* 0x0000000474747211 */ /* 0x080fe200020f0eff */
[----:B------:R-:W-:Y:S01]  /*8690*/  UMOV UR8, URZ ;  /* 0x000000ff00087c82 */ /* 0x000fe20008000000 */
[----:B------:R-:W-:Y:S01]  /*86a0*/  IADD3 R169, P4, PT, R135, R119, RZ ;  /* 0x0000007787a97210 */ /* 0x000fe20007f9e0ff */
[----:B------:R-:W-:Y:S01]  /*86b0*/  UMOV UR5, URZ ;  /* 0x000000ff00057c82 */ /* 0x000fe20008000000 */
[----:B------:R-:W-:-:S02]  /*86c0*/  LEA.HI.X.SX32 R114, R114, R4, 0x1, P5 ;  /* 0x0000000472727211 */ /* 0x000fc400028f0eff */
[----:B------:R-:W-:Y:S02]  /*86d0*/  LEA.HI.X.SX32 R34, R119, R4, 0x1, P4 ;  /* 0x0000000477227211 */ /* 0x000fe400020f0eff */
[C---:B------:R-:W-:Y:S02]  /*86e0*/  IADD3 R157, P4, PT, R135.reuse, R122, RZ ;  /* 0x0000007a879d7210 */ /* 0x040fe40007f9e0ff */
[----:B------:R-:W-:Y:S02]  /*86f0*/  IADD3 R177, P5, PT, R135, R117, RZ ;  /* 0x0000007587b17210 */ /* 0x000fe40007fbe0ff */
[-C--:B------:R-:W-:Y:S02]  /*8700*/  LEA.HI.X.SX32 R122, R122, R4.reuse, 0x1, P4 ;  /* 0x000000047a7a7211 */ /* 0x080fe400020f0eff */
[----:B------:R-:W-:Y:S02]  /*8710*/  LEA R38, P4, R99, UR20, 0x5 ;  /* 0x0000001463267c11 */ /* 0x000fe4000f8828ff */
[----:B------:R-:W-:-:S02]  /*8720*/  LEA.HI.X.SX32 R42, R117, R4, 0x1, P5 ;  /* 0x00000004752a7211 */ /* 0x000fc400028f0eff */
[----:B------:R-:W-:Y:S02]  /*8730*/  LEA.HI.X R154, R99, UR21, R154, 0x5, P4 ;  /* 0x00000015639a7c11 */ /* 0x000fe4000a0f2c9a */
[----:B------:R-:W-:Y:S02]  /*8740*/  SHF.R.S32.HI R7, RZ, 0x1f, R133 ;  /* 0x0000001fff077819 */ /* 0x000fe40000011485 */
[----:B------:R-:W-:Y:S02]  /*8750*/  IADD3 R219, P4, PT, R133, R2, RZ ;  /* 0x0000000285db7210 */ /* 0x000fe40007f9e0ff */
[C---:B------:R-:W-:Y:S02]  /*8760*/  IADD3 R209, P6, PT, R135.reuse, R109, RZ ;  /* 0x0000006d87d17210 */ /* 0x040fe40007fde0ff */
[----:B------:R-:W-:Y:S02]  /*8770*/  IADD3 R165, P5, PT, R135, R120, RZ ;  /* 0x0000007887a57210 */ /* 0x000fe40007fbe0ff */
[----:B------:R-:W-:-:S02]  /*8780*/  LEA.HI.X.SX32 R2, R2, R7, 0x1, P4 ;  /* 0x0000000702027211 */ /* 0x000fc400020f0eff */
[----:B------:R-:W-:Y:S02]  /*8790*/  LEA R36, P0, R139, UR22, 0x5 ;  /* 0x000000168b247c11 */ /* 0x000fe4000f8028ff */
[-C--:B------:R-:W-:Y:S02]  /*87a0*/  LEA.HI.X.SX32 R50, R109, R4.reuse, 0x1, P6 ;  /* 0x000000046d327211 */ /* 0x080fe400030f0eff */
[----:B------:R-:W-:Y:S02]  /*87b0*/  LEA.HI.X.SX32 R120, R120, R4, 0x1, P5 ;  /* 0x0000000478787211 */ /* 0x000fe400028f0eff */
[----:B------:R-:W-:Y:S02]  /*87c0*/  IADD3 R137, P4, PT, R133, R103, RZ ;  /* 0x0000006785897210 */ /* 0x000fe40007f9e0ff */
[C---:B------:R-:W-:Y:S02]  /*87d0*/  IADD3 R197, P6, PT, R135.reuse, R112, RZ ;  /* 0x0000007087c57210 */ /* 0x040fe40007fde0ff */
[----:B------:R-:W-:-:S02]  /*87e0*/  IADD3 R153, P5, PT, R135, R123, RZ ;  /* 0x0000007b87997210 */ /* 0x000fc40007fbe0ff */
[----:B------:R-:W-:Y:S02]  /*87f0*/  LEA.HI.X R40, R139, UR23, R88, 0x5, P0 ;  /* 0x000000178b287c11 */ /* 0x000fe400080f2c58 */
[----:B------:R-:W-:Y:S02]  /*8800*/  LEA.HI.X.SX32 R28, R103, R7, 0x1, P4 ;  /* 0x00000007671c7211 */ /* 0x000fe400020f0eff */
[-C--:B------:R-:W-:Y:S02]  /*8810*/  LEA.HI.X.SX32 R112, R112, R4.reuse, 0x1, P6 ;  /* 0x0000000470707211 */ /* 0x080fe400030f0eff */
[----:B------:R-:W-:Y:S02]  /*8820*/  LEA.HI.X.SX32 R30, R123, R4, 0x1, P5 ;  /* 0x000000047b1e7211 */ /* 0x000fe400028f0eff */
[C---:B------:R-:W-:Y:S02]  /*8830*/  IADD3 R145, P0, PT, R133.reuse, R100, RZ ;  /* 0x0000006485917210 */ /* 0x040fe40007f1e0ff */
[----:B------:R-:W-:-:S02]  /*8840*/  IADD3 R119, P4, PT, R133, R106, RZ ;  /* 0x0000006a85777210 */ /* 0x000fc40007f9e0ff */
[----:B------:R-:W-:Y:S02]  /*8850*/  IADD3 R185, P6, PT, R135, R115, RZ ;  /* 0x0000007387b97210 */ /* 0x000fe40007fde0ff */
[----:B------:R-:W-:Y:S02]  /*8860*/  IADD3 R15, P5, PT, R133, R142, RZ ;  /* 0x0000008e850f7210 */ /* 0x000fe40007fbe0ff */
[-C--:B------:R-:W-:Y:S02]  /*8870*/  LEA.HI.X.SX32 R100, R100, R7.reuse, 0x1, P0 ;  /* 0x0000000764647211 */ /* 0x080fe400000f0eff */
[----:B------:R-:W-:Y:S02]  /*8880*/  LEA.HI.X.SX32 R106, R106, R7, 0x1, P4 ;  /* 0x000000076a6a7211 */ /* 0x000fe400020f0eff */
[----:B------:R-:W-:Y:S02]  /*8890*/  LEA.HI.X.SX32 R44, R115, R4, 0x1, P6 ;  /* 0x00000004732c7211 */ /* 0x000fe400030f0eff */
[----:B------:R-:W-:-:S02]  /*88a0*/  IADD3 R13, P0, PT, R133, R104, RZ ;  /* 0x00000068850d7210 */ /* 0x000fc40007f1e0ff */
[----:B------:R-:W-:Y:S02]  /*88b0*/  LEA.HI.X.SX32 R142, R142, R7, 0x1, P5 ;  /* 0x000000078e8e7211 */ /* 0x000fe400028f0eff */
[C---:B------:R-:W-:Y:S02]  /*88c0*/  IADD3 R103, P4, PT, R133.reuse, R125, RZ ;  /* 0x0000007d85677210 */ /* 0x040fe40007f9e0ff */
[----:B------:R-:W-:Y:S02]  /*88d0*/  IADD3 R115, P5, PT, R133, R146, RZ ;  /* 0x0000009285737210 */ /* 0x000fe40007fbe0ff */
[-C--:B------:R-:W-:Y:S02]  /*88e0*/  LEA.HI.X.SX32 R104, R104, R7.reuse, 0x1, P0 ;  /* 0x0000000768687211 */ /* 0x080fe400000f0eff */
[----:B------:R-:W-:Y:S02]  /*88f0*/  LEA.HI.X.SX32 R22, R125, R7, 0x1, P4 ;  /* 0x000000077d167211 */ /* 0x000fe400020f0eff */
[----:B------:R-:W-:-:S02]  /*8900*/  IADD3 R111, P0, PT, R133, R107, RZ ;  /* 0x0000006b856f7210 */ /* 0x000fc40007f1e0ff */
[----:B------:R-:W-:Y:S02]  /*8910*/  LEA.HI.X.SX32 R146, R146, R7, 0x1, P5 ;  /* 0x0000000792927211 */ /* 0x000fe400028f0eff */
[C---:B------:R-:W-:Y:S02]  /*8920*/  IADD3 R91, P4, PT, R133.reuse, R127, RZ ;  /* 0x0000007f855b7210 */ /* 0x040fe40007f9e0ff */
[----:B------:R-:W-:Y:S02]  /*8930*/  IADD3 R99, P5, PT, R133, R148, RZ ;  /* 0x0000009485637210 */ /* 0x000fe40007fbe0ff */
[-C--:B------:R-:W-:Y:S02]  /*8940*/  LEA.HI.X.SX32 R24, R107, R7.reuse, 0x1, P0 ;  /* 0x000000076b187211 */ /* 0x080fe400000f0eff */
[----:B------:R-:W-:Y:S01]  /*8950*/  LEA.HI.X.SX32 R20, R127, R7, 0x1, P4 ;  /* 0x000000077f147211 */ /* 0x000fe200020f0eff */
[----:B------:R-:W-:Y:S01]  /*8960*/  IMAD.SHL.U32 R127, R13, 0x4, RZ ;  /* 0x000000040d7f7824 */ /* 0x000fe200078e00ff */
[----:B------:R-:W-:-:S02]  /*8970*/  IADD3 R173, P6, PT, R135, R118, RZ ;  /* 0x0000007687ad7210 */ /* 0x000fc40007fde0ff */
[C---:B------:R-:W-:Y:S02]  /*8980*/  IADD3 R95, P0, PT, R133.reuse, R126, RZ ;  /* 0x0000007e855f7210 */ /* 0x040fe40007f1e0ff */
[-C--:B------:R-:W-:Y:S02]  /*8990*/  LEA.HI.X.SX32 R148, R148, R7.reuse, 0x1, P5 ;  /* 0x0000000794947211 */ /* 0x080fe400028f0eff */
[C---:B------:R-:W-:Y:S02]  /*89a0*/  IADD3 R79, P4, PT, R133.reuse, R130, RZ ;  /* 0x00000082854f7210 */ /* 0x040fe40007f9e0ff */
[----:B------:R-:W-:Y:S02]  /*89b0*/  IADD3 R87, P5, PT, R133, R128, RZ ;  /* 0x0000008085577210 */ /* 0x000fe40007fbe0ff */
[----:B------:R-:W-:Y:S02]  /*89c0*/  LEA.HI.X.SX32 R118, R118, R4, 0x1, P6 ;  /* 0x0000000476767211 */ /* 0x000fe400030f0eff */
[----:B------:R-:W-:-:S02]  /*89d0*/  LEA.HI.X.SX32 R126, R126, R7, 0x1, P0 ;  /* 0x000000077e7e7211 */ /* 0x000fc400000f0eff */
[----:B------:R-:W-:Y:S02]  /*89e0*/  LEA.HI.X.SX32 R130, R130, R7, 0x1, P4 ;  /* 0x0000000782827211 */ /* 0x000fe400020f0eff */
[----:B------:R-:W-:Y:S02]  /*89f0*/  IADD3 R161, P6, PT, R135, R121, RZ ;  /* 0x0000007987a17210 */ /* 0x000fe40007fde0ff */
[C---:B------:R-:W-:Y:S02]  /*8a00*/  IADD3 R83, P0, PT, R133.reuse, R129, RZ ;  /* 0x0000008185537210 */ /* 0x040fe40007f1e0ff */
[----:B------:R-:W-:Y:S02]  /*8a10*/  LEA.HI.X.SX32 R128, R128, R7, 0x1, P5 ;  /* 0x0000000780807211 */ /* 0x000fe400028f0eff */
[C---:B------:R-:W-:Y:S02]  /*8a20*/  IADD3 R67, P4, PT, R133.reuse, R150, RZ ;  /* 0x0000009685437210 */ /* 0x040fe40007f9e0ff */
[----:B------:R-:W-:-:S02]  /*8a30*/  IADD3 R75, P5, PT, R133, R131, RZ ;  /* 0x00000083854b7210 */ /* 0x000fc40007fbe0ff */
[----:B------:R-:W-:Y:S02]  /*8a40*/  LEA.HI.X.SX32 R32, R121, R4, 0x1, P6 ;  /* 0x0000000479207211 */ /* 0x000fe400030f0eff */
[-C--:B------:R-:W-:Y:S02]  /*8a50*/  LEA.HI.X.SX32 R18, R129, R7.reuse, 0x1, P0 ;  /* 0x0000000781127211 */ /* 0x080fe400000f0eff */
[-C--:B------:R-:W-:Y:S02]  /*8a60*/  LEA.HI.X.SX32 R150, R150, R7.reuse, 0x1, P4 ;  /* 0x0000000796967211 */ /* 0x080fe400020f0eff */
[----:B------:R-:W-:Y:S02]  /*8a70*/  IADD3 R135, P6, PT, R135, R124, RZ ;  /* 0x0000007c87877210 */ /* 0x000fe40007fde0ff */
[----:B------:R-:W-:Y:S02]  /*8a80*/  IADD3 R71, P0, PT, R133, R132, RZ ;  /* 0x0000008485477210 */ /* 0x000fe40007f1e0ff */
[----:B------:R-:W-:Y:S01]  /*8a90*/  LEA.HI.X.SX32 R16, R131, R7, 0x1, P5 ;  /* 0x0000000783107211 */ /* 0x000fe200028f0eff */
[----:B------:R-:W-:Y:S01]  /*8aa0*/  IMAD.SHL.U32 R149, R135, 0x4, RZ ;  /* 0x0000000487957824 */ /* 0x000fe200078e00ff */
[----:B------:R-:W-:Y:S01]  /*8ab0*/  IADD3 R49, P4, PT, R133, R138, RZ ;  /* 0x0000008a85317210 */ /* 0x000fe20007f9e0ff */
[----:B------:R-:W-:Y:S01]  /*8ac0*/  IMAD.SHL.U32 R131, R15, 0x4, RZ ;  /* 0x000000040f837824 */ /* 0x000fe200078e00ff */
[----:B------:R-:W-:-:S02]  /*8ad0*/  IADD3 R57, P5, PT, R133, R134, RZ ;  /* 0x0000008685397210 */ /* 0x000fc40007fbe0ff */
[----:B------:R-:W-:Y:S02]  /*8ae0*/  LEA.HI.X.SX32 R124, R124, R4, 0x1, P6 ;  /* 0x000000047c7c7211 */ /* 0x000fe400030f0eff */
[-C--:B------:R-:W-:Y:S02]  /*8af0*/  LEA.HI.X.SX32 R132, R132, R7.reuse, 0x1, P0 ;  /* 0x0000000784847211 */ /* 0x080fe400000f0eff */
[-C--:B------:R-:W-:Y:S02]  /*8b00*/  LEA.HI.X.SX32 R138, R138, R7.reuse, 0x1, P4 ;  /* 0x000000078a8a7211 */ /* 0x080fe400020f0eff */
[C---:B------:R-:W-:Y:S02]  /*8b10*/  IADD3 R141, P6, PT, R133.reuse, R102, RZ ;  /* 0x00000066858d7210 */ /* 0x040fe40007fde0ff */
[----:B------:R-:W-:Y:S02]  /*8b20*/  IADD3 R53, P0, PT, R133, R136, RZ ;  /* 0x0000008885357210 */ /* 0x000fe40007f1e0ff */
[----:B------:R-:W-:-:S02]  /*8b30*/  LEA.HI.X.SX32 R134, R134, R7, 0x1, P5 ;  /* 0x0000000786867211 */ /* 0x000fc400028f0eff */
[C---:B------:R-:W-:Y:S02]  /*8b40*/  IADD3 R215, P4, PT, R133.reuse, R14, RZ ;  /* 0x0000000e85d77210 */ /* 0x040fe40007f9e0ff */
[----:B------:R-:W-:Y:S02]  /*8b50*/  IADD3 R45, P5, PT, R133, R140, RZ ;  /* 0x0000008c852d7210 */ /* 0x000fe40007fbe0ff */
[----:B------:R-:W-:Y:S02]  /*8b60*/  SHF.R.S32.HI R5, RZ, 0x1f, R98 ;  /* 0x0000001fff057819 */ /* 0x000fe40000011462 */
[-C--:B------:R-:W-:Y:S02]  /*8b70*/  LEA.HI.X.SX32 R102, R102, R7.reuse, 0x1, P6 ;  /* 0x0000000766667211 */ /* 0x080fe400030f0eff */
[-C--:B------:R-:W-:Y:S02]  /*8b80*/  LEA.HI.X.SX32 R136, R136, R7.reuse, 0x1, P0 ;  /* 0x0000000788887211 */ /* 0x080fe400000f0eff */
[----:B------:R-:W-:-:S02]  /*8b90*/  LEA.HI.X.SX32 R14, R14, R7, 0x1, P4 ;  /* 0x000000070e0e7211 */ /* 0x000fc400020f0eff */
[C---:B------:R-:W-:Y:S02]  /*8ba0*/  IADD3 R123, P6, PT, R133.reuse, R105, RZ ;  /* 0x00000069857b7210 */ /* 0x040fe40007fde0ff */
[C---:B------:R-:W-:Y:S02]  /*8bb0*/  IADD3 R41, P0, PT, R133.reuse, R144, RZ ;  /* 0x0000009085297210 */ /* 0x040fe40007f1e0ff */
[-C--:B------:R-:W-:Y:S02]  /*8bc0*/  LEA.HI.X.SX32 R140, R140, R7.reuse, 0x1, P5 ;  /* 0x000000078c8c7211 */ /* 0x080fe400028f0eff */
[----:B------:R-:W-:Y:S02]  /*8bd0*/  IADD3 R4, P4, PT, R133, R52, RZ ;  /* 0x0000003485047210 */ /* 0x000fe40007f9e0ff */
[----:B------:R-:W-:Y:S02]  /*8be0*/  LEA.HI R5, R5, R98, RZ, 0x5 ;  /* 0x0000006205057211 */ /* 0x000fe400078f28ff */
[----:B------:R-:W-:Y:S01]  /*8bf0*/  IADD3 R223, P5, PT, R133, R12, RZ ;  /* 0x0000000c85df7210 */ /* 0x000fe20007fbe0ff */
[----:B------:R-:W-:Y:S01]  /*8c00*/  IMAD.SHL.U32 R231, R4, 0x4, RZ ;  /* 0x0000000404e77824 */ /* 0x000fe200078e00ff */
[----:B------:R-:W-:-:S02]  /*8c10*/  LEA.HI.X.SX32 R26, R105, R7, 0x1, P6 ;  /* 0x00000007691a7211 */ /* 0x000fc400030f0eff */
[-C--:B------:R-:W-:Y:S02]  /*8c20*/  LEA.HI.X.SX32 R144, R144, R7.reuse, 0x1, P0 ;  /* 0x0000000790907211 */ /* 0x080fe400000f0eff */
[-C--:B------:R-:W-:Y:S02]  /*8c30*/  LEA.HI.X.SX32 R9, R52, R7.reuse, 0x1, P4 ;  /* 0x0000000734097211 */ /* 0x080fe400020f0eff */
[C---:B------:R-:W-:Y:S02]  /*8c40*/  IADD3 R11, P6, PT, R133.reuse, R108, RZ ;  /* 0x0000006c850b7210 */ /* 0x040fe40007fde0ff */
[----:B------:R-:W-:Y:S02]  /*8c50*/  IADD3 R227, P0, PT, R133, R10, RZ ;  /* 0x0000000a85e37210 */ /* 0x000fe40007f1e0ff */
[----:B------:R-:W-:Y:S01]  /*8c60*/  LEA.HI.X.SX32 R12, R12, R7, 0x1, P5 ;  /* 0x000000070c0c7211 */ /* 0x000fe200028f0eff */
[----:B------:R-:W-:Y:S01]  /*8c70*/  IMAD.SHL.U32 R107, R11, 0x4, RZ ;  /* 0x000000040b6b7824 */ /* 0x000fe200078e00ff */
[----:B------:R-:W-:-:S02]  /*8c80*/  SHF.R.S32.HI R5, RZ, 0x5, R5 ;  /* 0x00000005ff057819 */ /* 0x000fc40000011405 */
[C---:B------:R-:W-:Y:S02]  /*8c90*/  IADD3 R8, P5, PT, R133.reuse, R6, RZ ;  /* 0x0000000685087210 */ /* 0x040fe40007fbe0ff */
[----:B------:R-:W-:Y:S02]  /*8ca0*/  SHF.L.U64.HI R229, R4, 0x2, R9 ;  /* 0x0000000204e57819 */ /* 0x000fe40000010209 */
[-C--:B------:R-:W-:Y:S01]  /*8cb0*/  LEA.HI.X.SX32 R108, R108, R7.reuse, 0x1, P6 ;  /* 0x000000076c6c7211 */ /* 0x080fe200030f0eff */
[----:B------:R-:W-:Y:S01]  /*8cc0*/  IMAD.SHL.U32 R235, R8, 0x4, RZ ;  /* 0x0000000408eb7824 */ /* 0x000fe200078e00ff */
[----:B------:R-:W-:Y:S02]  /*8cd0*/  SHF.L.U64.HI R133, R133, 0x2, R7 ;  /* 0x0000000285857819 */ /* 0x000fe40000010207 */
[----:B------:R-:W-:Y:S02]  /*8ce0*/  LEA.HI.X.SX32 R10, R10, R7, 0x1, P0 ;  /* 0x000000070a0a7211 */ /* 0x000fe400000f0eff */
[----:B------:R-:W-:-:S02]  /*8cf0*/  VIMNMX R4, PT, PT, R5, 0x2, !PT ;  /* 0x0000000205047848 */ /* 0x000fc40007fe0100 */
[----:B------:R-:W-:Y:S01]  /*8d00*/  LEA.HI.X.SX32 R7, R6, R7, 0x1, P5 ;  /* 0x0000000706077211 */ /* 0x000fe200028f0eff */
[----:B------:R-:W-:Y:S01]  /*8d10*/  IMAD.MOV.U32 R6, RZ, RZ, RZ ;  /* 0x000000ffff067224 */ /* 0x000fe200078e00ff */
[C---:B------:R-:W-:Y:S01]  /*8d20*/  SHF.L.U64.HI R211, R209.reuse, 0x2, R50 ;  /* 0x00000002d1d37819 */ /* 0x040fe20000010232 */
[----:B------:R-:W-:Y:S01]  /*8d30*/  IMAD.SHL.U32 R209, R209, 0x4, RZ ;  /* 0x00000004d1d17824 */ /* 0x000fe200078e00ff */
        /* <DEDUP_REMOVED lines=28> */
[----:B------:R-:W-:Y:S01]  /*8f00*/  SHF.L.U64.HI R151, R135, 0x2, R124 ;  /* 0x0000000287977819 */ /* 0x000fe2000001027c */
[----:B------:R-:W-:Y:S01]  /*8f10*/  VIADD R42, R4, 0xffffffff ;  /* 0xffffffff042a7836 */ /* 0x000fe20000000000 */
        /* <DEDUP_REMOVED lines=54> */
[----:B------:R-:W-:-:S02]  /*9280*/  SHF.L.U64.HI R129, R13, 0x2, R104 ;  /* 0x000000020d817819 */ /* 0x000fc40000010268 */
[----:B------:R-:W-:Y:S02]  /*9290*/  SHF.L.U64.HI R109, R11, 0x2, R108 ;  /* 0x000000020b6d7819 */ /* 0x000fe4000001026c */
[----:B------:R-:W-:-:S07]  /*92a0*/  SHF.L.U64.HI R233, R8, 0x2, R7 ;  /* 0x0000000208e97819 */ /* 0x000fce0000010207 */
.L_x_11:
[----:B------:R-:W-:Y:S01]  /*92b0*/  IMAD.U32 R6, R6, -0x80000000, RZ ;  /* 0x8000000006067824 */ /* 0x000fe200078e00ff */
[----:B------:R-:W-:-:S03]  /*92c0*/  UIADD3 UR7, UPT, UPT, UR7, 0x1, URZ ;  /* 0x0000000107077890 */ /* 0x000fc6000fffe0ff */
[----:B------:R-:W1:Y:S01]  /*92d0*/  SYNCS.PHASECHK.TRANS64.TRYWAIT P0, [UR12], R6 ;  /* 0x00000006ff0075a7 */ /* 0x000e62000800110c */
[----:B------:R-:W-:-:S04]  /*92e0*/  UISETP.GT.AND UP1, UPT, UR7, 0x6, UPT ;  /* 0x000000060700788c */ /* 0x000fc8000bf24270 */
[----:B------:R-:W-:-:S04]  /*92f0*/  USEL UR7, UR7, URZ, !UP1 ;  /* 0x000000ff07077287 */ /* 0x000fc8000c800000 */
[----:B------:R-:W-:Y:S01]  /*9300*/  ULEA UR4, UR7, UR10, 0xe ;  /* 0x0000000a07047291 */ /* 0x000fe2000f8e70ff */
[----:B-12---:R-:W-:Y:S11]  /*9310*/  @!P0 BRA `(.L_x_9) ;  /* 0x0000003000948947 */ /* 0x006ff60003800000 */
.L_x_17:
[----:B------:R-:W-:-:S04]  /*9320*/  DEPBAR.LE SB0, 0xc ;  /* 0x000083000000791a */ /* 0x000fc80000000000 */
[----:B------:R-:W-:Y:S01]  /*9330*/  LEA R237, R60, UR4, 0x7 ;  /* 0x000000043ced7c11 */ /* 0x000fe2000f8e38ff */
[----:B------:R-:W-:Y:S01]  /*9340*/  BAR.SYNC.DEFER_BLOCKING 0x0 ;  /* 0x0000000000007b1d */ /* 0x000fe20000010000 */
[----:B------:R-:W-:Y:S02]  /*9350*/  UIADD3 UR6, UPT, UPT, UR6, 0x1, URZ ;  /* 0x0000000106067890 */ /* 0x000fe4000fffe0ff */
[----:B------:R-:W-:Y:S02]  /*9360*/  ULEA UR12, UR14, UR10, 0x3 ;  /* 0x0000000a0e0c7291 */ /* 0x000fe4000f8e18ff */
[----:B------:R-:W-:Y:S02]  /*9370*/  UISETP.GT.AND UP1, UPT, UR6, 0x7, UPT ;  /* 0x000000070600788c */ /* 0x000fe4000bf24270 */
[----:B------:R-:W-:Y:S02]  /*9380*/  UIADD3 UR12, UPT, UPT, UR12, 0x2c000, URZ ;  /* 0x0002c0000c0c7890 */ /* 0x000fe4000fffe0ff */
[----:B------:R-:W-:Y:S01]  /*9390*/  USEL UR6, UR6, URZ, !UP1 ;  /* 0x000000ff06067287 */ /* 0x000fe2000c800000 */
[----:B------:R-:W-:Y:S01]  /*93a0*/  UMOV UR4, UR8 ;  /* 0x0000000800047c82 */ /* 0x000fe20008000000 */
[----:B------:R-:W-:Y:S04]  /*93b0*/  LDS.128 R4, [R237] ;  /* 0x00000000ed047984 */ /* 0x000fe80000000c00 */
[----:B------:R-:W-:Y:S04]  /*93c0*/  LDS.128 R8, [R237+0x10] ;  /* 0x00001000ed087984 */ /* 0x000fe80000000c00 */
[----:B------:R-:W-:Y:S04]  /*93d0*/  LDS.128 R12, [R237+0x20] ;  /* 0x00002000ed0c7984 */ /* 0x000fe80000000c00 */
[----:B------:R-:W-:Y:S04]  /*93e0*/  LDS.128 R16, [R237+0x30] ;  /* 0x00003000ed107984 */ /* 0x000fe80000000c00 */
[----:B------:R-:W-:Y:S04]  /*93f0*/  LDS.128 R20, [R237+0x40] ;  /* 0x00004000ed147984 */ /* 0x000fe80000000c00 */
[----:B------:R-:W-:Y:S04]  /*9400*/  LDS.128 R24, [R237+0x50] ;  /* 0x00005000ed187984 */ /* 0x000fe80000000c00 */
[----:B------:R-:W-:Y:S04]  /*9410*/  LDS.128 R28, [R237+0x60] ;  /* 0x00006000ed1c7984 */ /* 0x000fe80000000c00 */
[----:B------:R-:W1:Y:S02]  /*9420*/  LDS.128 R32, [R237+0x70] ;  /* 0x00007000ed207984 */ /* 0x000e640000000c00 */
[----:B-1----:R1:W-:Y:S01]  /*9430*/  STTM.x32 tmem[UR11+0x40], R4 ;  /* 0x00004004000079ed */ /* 0x0023e200082c000b */
[----:B------:R-:W2:Y:S02]  /*9440*/  FENCE.VIEW.ASYNC.T ;  /* 0x00000000000073c6 */ /* 0x000ea40000000200 */
[----:B--2---:R-:W-:Y:S06]  /*9450*/  BAR.SYNC.DEFER_BLOCKING 0x0 ;  /* 0x0000000000007b1d */ /* 0x004fec0000010000 */
[----:B------:R-:W-:Y:S05]  /*9460*/  @P3 BRA `(.L_x_10) ;  /* 0x0000000000803947 */ /* 0x000fea0003800000 */
[----:B------:R-:W-:Y:S02]  /*9470*/  ULEA UR8, UR6, UR10, 0xd ;  /* 0x0000000a06087291 */ /* 0x000fe4000f8e68ff */
[----:B------:R-:W-:Y:S02]  /*9480*/  UIADD3 UR28, UPT, UPT, UR31, 0x48, URZ ;  /* 0x000000481f1c7890 */ /* 0x000fe4000fffe0ff */
[----:B------:R-:W-:Y:S02]  /*9490*/  UIADD3 UR8, UPT, UPT, UR8, 0x1c000, URZ ;  /* 0x0001c00008087890 */ /* 0x000fe4000fffe0ff */
[----:B------:R-:W-:Y:S02]  /*94a0*/  UIADD3 UR29, UPT, UPT, UR31, 0x50, URZ ;  /* 0x000000501f1d7890 */ /* 0x000fe4000fffe0ff */
[----:B------:R-:W-:Y:S02]  /*94b0*/  USHF.R.U32.HI UR8, URZ, 0x4, UR8 ;  /* 0x00000004ff087899 */ /* 0x000fe40008011608 */
[----:B------:R-:W-:-:S02]  /*94c0*/  UIADD3 UR30, UPT, UPT, UR31, 0x58, URZ ;  /* 0x000000581f1e7890 */ /* 0x000fc4000fffe0ff */
[----:B------:R-:W-:Y:S01]  /*94d0*/  USGXT.U32 UR16, UR8, 0xe ;  /* 0x0000000e0810789a */ /* 0x000fe20008000000 */
[----:B------:R-:W-:Y:S02]  /*94e0*/  UMOV UR24, 0x0 ;  /* 0x0000000000187882 */ /* 0x000fe40000000000 */
[----:B------:R-:W-:Y:S01]  /*94f0*/  UMOV UR8, URZ ;  /* 0x000000ff00087c82 */ /* 0x000fe20008000000 */
[----:B------:R-:W-:Y:S01]  /*9500*/  UIADD3 UR18, UP1, UPT, UR16, 0x2, URZ ;  /* 0x0000000210127890 */ /* 0x000fe2000ff3e0ff */
[----:B------:R-:W-:Y:S01]  /*9510*/  UMOV UR25, 0x8100910 ;  /* 0x0810091000197882 */ /* 0x000fe20000000000 */
[----:B------:R-:W-:Y:S02]  /*9520*/  UMOV UR17, 0x40004040 ;  /* 0x4000404000117882 */ /* 0x000fe40000000000 */
[----:B------:R-:W-:Y:S01]  /*9530*/  UIADD3.X UR19, UPT, UPT, UR8, 0x40004040, URZ, UP1, !UPT ;  /* 0x4000404008137890 */ /* 0x000fe20008ffe4ff */
[----:B------:R2:W-:Y:S01]  /*9540*/  UTCHMMA tmem[UR32], gdesc[UR16], tmem[UR31], tmem[UR24], idesc[UR25], UPT ;  /* 0x00ff1810200079ea */ /* 0x0005e2000b80001f */
[----:B------:R-:W-:-:S02]  /*9550*/  UIADD3 UR20, UP1, UPT, UR18, 0x2, URZ ;  /* 0x0000000212147890 */ /* 0x000fc4000ff3e0ff */
[----:B------:R-:W-:Y:S02]  /*9560*/  UIADD3 UR22, UP2, UPT, UR18, 0x4, URZ ;  /* 0x0000000412167890 */ /* 0x000fe4000ff5e0ff */
[----:B------:R-:W-:Y:S02]  /*9570*/  UIADD3.X UR21, UPT, UPT, UR19, URZ, URZ, UP1, !UPT ;  /* 0x000000ff13157290 */ /* 0x000fe40008ffe4ff */
[----:B------:R-:W-:Y:S01]  /*9580*/  UIADD3.X UR23, UPT, UPT, UR19, URZ, URZ, UP2, !UPT ;  /* 0x000000ff13177290 */ /* 0x000fe200097fe4ff */
        /* <DEDUP_REMOVED lines=14> */
.L_x_10:
[----:B------:R-:W-:Y:S01]  /*9670*/  R2UR UR9, R2 ;  /* 0x00000000020972ca */ /* 0x000fe200000e0000 */
[----:B------:R-:W-:Y:S01]  /*9680*/  UISETP.GT.AND UP1, UPT, UR13, URZ, UPT ;  /* 0x000000ff0d00728c */ /* 0x000fe2000bf24270 */
[----:B------:R-:W-:Y:S01]  /*9690*/  BAR.SYNC.DEFER_BLOCKING 0x0 ;  /* 0x0000000000007b1d */ /* 0x000fe20000010000 */
[----:B------:R-:W-:Y:S01]  /*96a0*/  UISETP.GT.AND UP2, UPT, UR13, 0x1, UPT ;  /* 0x000000010d00788c */ /* 0x000fe2000bf44270 */
[C---:B-1----:R-:W-:Y:S01]  /*96b0*/  IADD3 R4, P5, PT, R38.reuse, R63, RZ ;  /* 0x0000003f26047210 */ /* 0x042fe20007fbe0ff */
[----:B--2---:R-:W-:Y:S01]  /*96c0*/  USEL UR8, URZ, 0x4, !UP1 ;  /* 0x00000004ff087887 */ /* 0x004fe2000c800000 */
[----:B------:R-:W-:Y:S01]  /*96d0*/  IADD3 R6, P6, PT, R38, R219, RZ ;  /* 0x000000db26067210 */ /* 0x000fe20007fde0ff */
[----:B------:R-:W-:Y:S02]  /*96e0*/  UISETP.GT.AND UP3, UPT, UR13, 0x3, UPT ;  /* 0x000000030d00788c */ /* 0x000fe4000bf64270 */
[----:B------:R-:W-:Y:S01]  /*96f0*/  IMAD.X R5, R154, 0x1, R133, P5 ;  /* 0x000000019a057824 */ /* 0x000fe200028e0685 */
[----:B------:R-:W-:Y:S01]  /*9700*/  IADD3 R8, P5, PT, R38, R235, RZ ;  /* 0x000000eb26087210 */ /* 0x000fe20007fbe0ff */
[----:B------:R-:W-:Y:S01]  /*9710*/  IMAD.X R7, R154, 0x1, R213, P6 ;  /* 0x000000019a077824 */ /* 0x000fe200030e06d5 */
[----:B------:R-:W-:Y:S01]  /*9720*/  IADD3 R10, P6, PT, R38, R231, RZ ;  /* 0x000000e7260a7210 */ /* 0x000fe20007fde0ff */
[----:B------:R-:W-:-:S02]  /*9730*/  UISETP.GE.AND UP1, UPT, UR5, UR9, UPT ;  /* 0x000000090500728c */ /* 0x000fc4000bf26270 */
[----:B------:R-:W-:Y:S01]  /*9740*/  USEL UR9, URZ, 0x4, !UP2 ;  /* 0x00000004ff097887 */ /* 0x000fe2000d000000 */
[C---:B------:R-:W-:Y:S01]  /*9750*/  IMAD.X R9, R154.reuse, 0x1, R233, P5 ;  /* 0x000000019a097824 */ /* 0x040fe200028e06e9 */
[----:B------:R-:W-:Y:S01]  /*9760*/  USEL UR8, UR8, URZ, !UP1 ;  /* 0x000000ff08087287 */ /* 0x000fe2000c800000 */
[----:B------:R-:W-:Y:S01]  /*9770*/  IMAD.X R11, R154, 0x1, R229, P6 ;  /* 0x000000019a0b7824 */ /* 0x000fe200030e06e5 */
[----:B------:R-:W-:Y:S02]  /*9780*/  USEL UR9, UR9, URZ, !UP1 ;  /* 0x000000ff09097287 */ /* 0x000fe4000c800000 */
[----:B------:R-:W-:Y:S02]  /*9790*/  UISETP.GT.AND UP2, UPT, UR13, 0x2, UPT ;  /* 0x000000020d00788c */ /* 0x000fe4000bf44270 */
[----:B------:R-:W-:Y:S01]  /*97a0*/  ISETP.NE.U32.AND P4, PT, RZ, UR8, PT ;  /* 0x00000008ff007c0c */ /* 0x000fe2000bf85070 */
[----:B------:R-:W-:Y:S01]  /*97b0*/  UISETP.GT.AND UP4, UPT, UR13, 0x7, UPT ;  /* 0x000000070d00788c */ /* 0x000fe2000bf84270 */
[----:B------:R-:W-:Y:S01]  /*97c0*/  ISETP.NE.U32.AND P0, PT, RZ, UR9, PT ;  /* 0x00000009ff007c0c */ /* 0x000fe2000bf05070 */
[----:B------:R-:W-:-:S02]  /*97d0*/  USEL UR8, URZ, 0x4, !UP2 ;  /* 0x00000004ff087887 */ /* 0x000fc4000d000000 */
[----:B------:R-:W-:Y:S02]  /*97e0*/  USEL UR9, URZ, 0x4, !UP3 ;  /* 0x00000004ff097887 */ /* 0x000fe4000d800000 */
[----:B------:R-:W-:Y:S02]  /*97f0*/  USEL UR8, UR8, URZ, !UP1 ;  /* 0x000000ff08087287 */ /* 0x000fe4000c800000 */
[----:B------:R-:W-:Y:S02]  /*9800*/  USEL UR9, UR9, URZ, !UP1 ;  /* 0x000000ff09097287 */ /* 0x000fe4000c800000 */
[----:B------:R-:W-:Y:S02]  /*9810*/  UISETP.GT.AND UP2, UPT, UR13, 0x4, UPT ;  /* 0x000000040d00788c */ /* 0x000fe4000bf44270 */
[----:B------:R-:W-:Y:S01]  /*9820*/  @!PT LDS RZ, [RZ] ;  /* 0x00000000fffff984 */ /* 0x000fe20000000800 */
[----:B------:R-:W-:Y:S01]  /*9830*/  @!PT LDS RZ, [RZ] ;  /* 0x00000000fffff984 */ /* 0x000fe20000000800 */
[----:B------:R-:W-:Y:S01]  /*9840*/  @!PT LDS RZ, [RZ] ;  /* 0x00000000fffff984 */ /* 0x000fe20000000800 */
[----:B------:R1:W-:Y:S01]  /*9850*/  LDGSTS.E [R237], desc[UR26][R4.64], P4 ;  /* 0x0000000004ed7fae */ /* 0x0003e2000a1a101a */
[----:B------:R-:W-:Y:S01]  /*9860*/  ISETP.NE.U32.AND P4, PT, RZ, UR8, PT ;  /* 0x00000008ff007c0c */ /* 0x000fe2000bf85070 */
[----:B------:R-:W-:-:S02]  /*9870*/  UISETP.GT.AND UP3, UPT, UR13, 0x5, UPT ;  /* 0x000000050d00788c */ /* 0x000fc4000bf64270 */
[----:B------:R2:W-:Y:S01]  /*9880*/  LDGSTS.E [R237+0x4], desc[UR26][R6.64], P0 ;  /* 0x0000400006ed7fae */ /* 0x0005e200081a101a */
[----:B------:R-:W-:Y:S01]  /*9890*/  ISETP.NE.U32.AND P0, PT, RZ, UR9, PT ;  /* 0x00000009ff007c0c */ /* 0x000fe2000bf05070 */
[----:B------:R-:W-:Y:S02]  /*98a0*/  USEL UR8, URZ, 0x4, !UP2 ;  /* 0x00000004ff087887 */ /* 0x000fe4000d000000 */
[----:B------:R-:W-:Y:S02]  /*98b0*/  USEL UR9, URZ, 0x4, !UP3 ;  /* 0x00000004ff097887 */ /* 0x000fe4000d800000 */
[----:B------:R-:W-:Y:S02]  /*98c0*/  USEL UR8, UR8, URZ, !UP1 ;  /* 0x000000ff08087287 */ /* 0x000fe4000c800000 */
[----:B------:R-:W-:Y:S01]  /*98d0*/  USEL UR9, UR9, URZ, !UP1 ;  /* 0x000000ff09097287 */ /* 0x000fe2000c800000 */
[C---:B-1----:R-:W-:Y:S01]  /*98e0*/  IADD3 R4, P5, PT, R38.reuse, R227, RZ ;  /* 0x000000e326047210 */ /* 0x042fe20007fbe0ff */
[----:B------:R1:W-:Y:S01]  /*98f0*/  LDGSTS.E [R237+0x8], desc[UR26][R8.64], P4 ;  /* 0x0000800008ed7fae */ /* 0x0003e2000a1a101a */
[----:B------:R-:W-:Y:S01]  /*9900*/  UISETP.GT.AND UP3, UPT, UR13, 0x6, UPT ;  /* 0x000000060d00788c */ /* 0x000fe2000bf64270 */
[----:B--2---:R-:W-:Y:S01]  /*9910*/  IADD3 R6, P6, PT, R38, R223, RZ ;  /* 0x000000df26067210 */ /* 0x004fe20007fde0ff */
[----:B------:R-:W-:Y:S01]  /*9920*/  UISETP.GT.AND UP2, UPT, UR13, 0x8, UPT ;  /* 0x000000080d00788c */ /* 0x000fe2000bf44270 */
[----:B------:R2:W-:Y:S01]  /*9930*/  LDGSTS.E [R237+0xc], desc[UR26][R10.64], P0 ;  /* 0x0000c0000aed7fae */ /* 0x0005e200081a101a */
[----:B------:R-:W-:Y:S01]  /*9940*/  ISETP.NE.U32.AND P0, PT, RZ, UR8, PT ;  /* 0x00000008ff007c0c */ /* 0x000fe2000bf05070 */
[----:B------:R-:W-:Y:S01]  /*9950*/  USEL UR8, URZ, 0x4, !UP3 ;  /* 0x00000004ff087887 */ /* 0x000fe2000d800000 */
[----:B------:R-:W-:Y:S01]  /*9960*/  ISETP.NE.U32.AND P4, PT, RZ, UR9, PT ;  /* 0x00000009ff007c0c */ /* 0x000fe2000bf85070 */
[----:B------:R-:W-:Y:S01]  /*9970*/  USEL UR9, URZ, 0x4, !UP4 ;  /* 0x00000004ff097887 */ /* 0x000fe2000e000000 */
[C---:B------:R-:W-:Y:S01]  /*9980*/  IMAD.X R5, R154.reuse, 0x1, R225, P5 ;  /* 0x000000019a057824 */ /* 0x040fe200028e06e1 */
[----:B------:R-:W-:Y:S01]  /*9990*/  USEL UR8, UR8, URZ, !UP1 ;  /* 0x000000ff08087287 */ /* 0x000fe2000c800000 */
[----:B------:R-:W-:Y:S01]  /*99a0*/  IMAD.X R7, R154, 0x1, R221, P6 ;  /* 0x000000019a077824 */ /* 0x000fe200030e06dd */
[----:B------:R-:W-:Y:S01]  /*99b0*/  USEL UR9, UR9, URZ, !UP1 ;  /* 0x000000ff09097287 */ /* 0x000fe2000c800000 */
[C---:B-1----:R-:W-:Y:S01]  /*99c0*/  IADD3 R8, P5, PT, R38.reuse, R215, RZ ;  /* 0x000000d726087210 */ /* 0x042fe20007fbe0ff */
[----:B------:R-:W-:Y:S01]  /*99d0*/  UISETP.GT.AND UP5, UPT, UR13, 0x9, UPT ;  /* 0x000000090d00788c */ /* 0x000fe2000bfa4270 */
[----:B--2---:R-:W-:Y:S01]  /*99e0*/  IADD3 R10, P6, PT, R38, R41, RZ ;  /* 0x00000029260a7210 */ /* 0x004fe20007fde0ff */
[----:B------:R-:W-:-:S02]  /*99f0*/  UISETP.GT.AND UP4, UPT, UR13, 0xa, UPT ;  /* 0x0000000a0d00788c */ /* 0x000fc4000bf84270 */
[----:B------:R1:W-:Y:S01]  /*9a00*/  LDGSTS.E [R237+0x10], desc[UR26][R4.64], P0 ;  /* 0x0001000004ed7fae */ /* 0x0003e200081a101a */
[----:B------:R-:W-:Y:S01]  /*9a10*/  ISETP.NE.U32.AND P0, PT, RZ, UR9, PT ;  /* 0x00000009ff007c0c */ /* 0x000fe2000bf05070 */
[----:B------:R-:W-:Y:S01]  /*9a20*/  USEL UR9, URZ, 0x4, !UP5 ;  /* 0x00000004ff097887 */ /* 0x000fe2000e800000 */
[C---:B------:R-:W-:Y:S01]  /*9a30*/  IMAD.X R9, R154.reuse, 0x1, R217, P5 ;  /* 0x000000019a097824 */ /* 0x040fe200028e06d9 */
[----:B------:R2:W-:Y:S01]  /*9a40*/  LDGSTS.E [R237+0x14], desc[UR26][R6.64], P4 ;  /* 0x0001400006ed7fae */ /* 0x0005e2000a1a101a */
[----:B------:R-:W-:Y:S01]  /*9a50*/  ISETP.NE.U32.AND P4, PT, RZ, UR8, PT ;  /* 0x00000008ff007c0c */ /* 0x000fe2000bf85070 */
[----:B------:R-:W-:Y:S01]  /*9a60*/  USEL UR8, URZ, 0x4, !UP2 ;  /* 0x00000004ff087887 */ /* 0x000fe2000d000000 */
[----:B------:R-:W-:Y:S01]  /*9a70*/  IMAD.X R11, R154, 0x1, R43, P6 ;  /* 0x000000019a0b7824 */ /* 0x000fe200030e062b */
[----:B------:R-:W-:Y:S02]  /*9a80*/  USEL UR9, UR9, URZ, !UP1 ;  /* 0x000000ff09097287 */ /* 0x000fe4000c800000 */
[----:B------:R-:W-:-:S02]  /*9a90*/  USEL UR8, UR8, URZ, !UP1 ;  /* 0x000000ff08087287 */ /* 0x000fc4000c800000 */
[----:B------:R-:W-:Y:S01]  /*9aa0*/  UISETP.GT.AND UP3, UPT, UR13, 0xb, UPT ;  /* 0x0000000b0d00788c */ /* 0x000fe2000bf64270 */
[C---:B-1----:R-:W-:Y:S01]  /*9ab0*/  IADD3 R4, P5, PT, R38.reuse, R45, RZ ;  /* 0x0000002d26047210 */ /* 0x042fe20007fbe0ff */
[----:B------:R-:W-:Y:S01]  /*9ac0*/  UISETP.GT.AND UP2, UPT, UR13, 0xc, UPT ;  /* 0x0000000c0d00788c */ /* 0x000fe2000bf44270 */
[----:B--2---:R-:W-:Y:S01]  /*9ad0*/  IADD3 R6, P6, PT, R38, R49, RZ ;  /* 0x0000003126067210 */ /* 0x004fe20007fde0ff */
[----:B------:R-:W-:Y:S02]  /*9ae0*/  UISETP.GT.AND UP5, UPT, UR13, 0xd, UPT ;  /* 0x0000000d0d00788c */ /* 0x000fe4000bfa4270 */
        /* <DEDUP_REMOVED lines=8> */
[----:B------:R-:W-:-:S02]  /*9b70*/  USEL UR16, URZ, 0x4, !UP2 ;  /* 0x00000004ff107887 */ /* 0x000fc4000d000000 */
[----:B------:R-:W-:Y:S02]  /*9b80*/  USEL UR8, UR8, URZ, !UP1 ;  /* 0x000000ff08087287 */ /* 0x000fe4000c800000 */
[----:B------:R-:W-:Y:S01]  /*9b90*/  USEL UR9, UR9, URZ, !UP1 ;  /* 0x000000ff09097287 */ /* 0x000fe2000c800000 */
[C---:B-1----:R-:W-:Y:S01]  /*9ba0*/  IADD3 R8, P5, PT, R38.reuse, R53, RZ ;  /* 0x0000003526087210 */ /* 0x042fe20007fbe0ff */
[----:B------:R1:W-:Y:S01]  /*9bb0*/  LDGSTS.E [R237+0x20], desc[UR26][R4.64], P4 ;  /* 0x0002000004ed7fae */ /* 0x0003e2000a1a101a */
[----:B------:R-:W-:Y:S01]  /*9bc0*/  USEL UR16, UR16, URZ, !UP1 ;  /* 0x000000ff10107287 */ /* 0x000fe2000c800000 */
[----:B--2---:R-:W-:Y:S01]  /*9bd0*/  IADD3 R10, P6, PT, R38, R57, RZ ;  /* 0x00000039260a7210 */ /* 0x004fe20007fde0ff */
[----:B------:R-:W-:Y:S01]  /*9be0*/  UISETP.GT.AND UP2, UPT, UR13, 0xe, UPT ;  /* 0x0000000e0d00788c */ /* 0x000fe2000bf44270 */
[----:B------:R2:W-:Y:S01]  /*9bf0*/  LDGSTS.E [R237+0x24], desc[UR26][R6.64], P0 ;  /* 0x0002400006ed7fae */ /* 0x0005e200081a101a */
[----:B------:R-:W-:Y:S01]  /*9c00*/  ISETP.NE.U32.AND P0, PT, RZ, UR8, PT ;  /* 0x00000008ff007c0c */ /* 0x000fe2000bf05070 */
[----:B------:R-:W-:Y:S01]  /*9c10*/  USEL UR8, URZ, 0x4, !UP5 ;  /* 0x00000004ff087887 */ /* 0x000fe2000e800000 */
[----:B------:R-:W-:Y:S01]  /*9c20*/  ISETP.NE.U32.AND P4, PT, RZ, UR9, PT ;  /* 0x00000009ff007c0c */ /* 0x000fe2000bf85070 */
[C---:B------:R-:W-:Y:S01]  /*9c30*/  IMAD.X R11, R154.reuse, 0x1, R59, P6 ;  /* 0x000000019a0b7824 */ /* 0x040fe200030e063b */
[----:B------:R-:W-:Y:S01]  /*9c40*/  ISETP.NE.U32.AND P6, PT, RZ, UR16, PT ;  /* 0x00000010ff007c0c */ /* 0x000fe2000bfc5070 */
[----:B------:R-:W-:Y:S01]  /*9c50*/  USEL UR9, URZ, 0x4, !UP2 ;  /* 0x00000004ff097887 */ /* 0x000fe2000d000000 */
[----:B------:R-:W-:Y:S01]  /*9c60*/  IMAD.X R9, R154, 0x1, R55, P5 ;  /* 0x000000019a097824 */ /* 0x000fe200028e0637 */
[----:B-1----:R-:W-:Y:S01]  /*9c70*/  IADD3 R4, P5, PT, R38, R67, RZ ;  /* 0x0000004326047210 */ /* 0x002fe20007fbe0ff */
[----:B------:R-:W-:-:S02]  /*9c80*/  USEL UR8, UR8, URZ, !UP1 ;  /* 0x000000ff08087287 */ /* 0x000fc4000c800000 */
[----:B------:R-:W-:Y:S02]  /*9c90*/  USEL UR9, UR9, URZ, !UP1 ;  /* 0x000000ff09097287 */ /* 0x000fe4000c800000 */
[----:B------:R-:W-:Y:S01]  /*9ca0*/  IMAD.X R5, R154, 0x1, R69, P5 ;  /* 0x000000019a057824 */ /* 0x000fe200028e0645 */
[----:B------:R1:W-:Y:S01]  /*9cb0*/  LDGSTS.E [R237+0x28], desc[UR26][R8.64], P0 ;  /* 0x0002800008ed7fae */ /* 0x0003e200081a101a */
[----:B------:R-:W-:Y:S01]  /*9cc0*/  ISETP.NE.U32.AND P0, PT, RZ, UR8, PT ;  /* 0x00000008ff007c0c */ /* 0x000fe2000bf05070 */
[----:B------:R-:W-:Y:S01]  /*9cd0*/  UISETP.GT.AND UP2, UPT, UR13, 0xf, UPT ;  /* 0x0000000f0d00788c */ /* 0x000fe2000bf44270 */
[C---:B--2---:R-:W-:Y:S01]  /*9ce0*/  IADD3 R6, P5, PT, R38.reuse, R71, RZ ;  /* 0x0000004726067210 */ /* 0x044fe20007fbe0ff */
[----:B------:R-:W-:Y:S01]  /*9cf0*/  LDGSTS.E [R237+0x2c], desc[UR26][R10.64], P4 ;  /* 0x0002c0000aed7fae */ /* 0x000fe2000a1a101a */
[----:B------:R-:W-:Y:S01]  /*9d00*/  ISETP.NE.U32.AND P4, PT, RZ, UR9, PT ;  /* 0x00000009ff007c0c */ /* 0x000fe2000bf85070 */
[----:B------:R-:W-:Y:S02]  /*9d10*/  UISETP.GT.AND UP3, UPT, UR13, 0x10, UPT ;  /* 0x000000100d00788c */ /* 0x000fe4000bf64270 */
[----:B------:R2:W-:Y:S01]  /*9d20*/  LDGSTS.E [R237+0x30], desc[UR26][R4.64], P6 ;  /* 0x0003000004ed7fae */ /* 0x0005e2000b1a101a */
[----:B------:R-:W-:Y:S01]  /*9d30*/  IADD3 R12, P6, PT, R38, R75, RZ ;  /* 0x0000004b260c7210 */ /* 0x000fe20007fde0ff */
[----:B------:R-:W-:Y:S01]  /*9d40*/  USEL UR8, URZ, 0x4, !UP2 ;  /* 0x00000004ff087887 */ /* 0x000fe2000d000000 */
[----:B------:R-:W-:Y:S01]  /*9d50*/  IMAD.X R7, R154, 0x1, R73, P5 ;  /* 0x000000019a077824 */ /* 0x000fe200028e0649 */
[----:B------:R-:W-:-:S02]  /*9d60*/  USEL UR9, URZ, 0x4, !UP3 ;  /* 0x00000004ff097887 */ /* 0x000fc4000d800000 */
[----:B------:R-:W-:Y:S01]  /*9d70*/  USEL UR8, UR8, URZ, !UP1 ;  /* 0x000000ff08087287 */ /* 0x000fe2000c800000 */
[----:B------:R-:W-:Y:S01]  /*9d80*/  IMAD.X R13, R154, 0x1, R77, P6 ;  /* 0x000000019a0d7824 */ /* 0x000fe200030e064d */
[----:B------:R-:W-:Y:S01]  /*9d90*/  USEL UR9, UR9, URZ, !UP1 ;  /* 0x000000ff09097287 */ /* 0x000fe2000c800000 */
[----:B------:R3:W-:Y:S01]  /*9da0*/  LDGSTS.E [R237+0x34], desc[UR26][R6.64], P0 ;  /* 0x0003400006ed7fae */ /* 0x0007e200081a101a */
[----:B------:R-:W-:Y:S01]  /*9db0*/  UISETP.GT.AND UP3, UPT, UR13, 0x11, UPT ;  /* 0x000000110d00788c */ /* 0x000fe2000bf64270 */
[C---:B-1----:R-:W-:Y:S01]  /*9dc0*/  IADD3 R8, P6, PT, R38.reuse, R83, RZ ;  /* 0x0000005326087210 */ /* 0x042fe20007fde0ff */
[----:B------:R-:W-:Y:S01]  /*9dd0*/  UISETP.GT.AND UP4, UPT, UR13, 0x12, UPT ;  /* 0x000000120d00788c */ /* 0x000fe2000bf84270 */
[----:B------:R-:W-:Y:S01]  /*9de0*/  LDGSTS.E [R237+0x38], desc[UR26][R12.64], P4 ;  /* 0x000380000ced7fae */ /* 0x000fe2000a1a101a */
[----:B------:R-:W-:Y:S01]  /*9df0*/  ISETP.NE.U32.AND P0, PT, RZ, UR8, PT ;  /* 0x00000008ff007c0c */ /* 0x000fe2000bf05070 */
[----:B------:R-:W-:Y:S01]  /*9e00*/  USEL UR8, URZ, 0x4, !UP3 ;  /* 0x00000004ff087887 */ /* 0x000fe2000d800000 */
[----:B------:R-:W-:Y:S01]  /*9e10*/  ISETP.NE.U32.AND P4, PT, RZ, UR9, PT ;  /* 0x00000009ff007c0c */ /* 0x000fe2000bf85070 */
[----:B------:R-:W-:Y:S01]  /*9e20*/  USEL UR9, URZ, 0x4, !UP4 ;  /* 0x00000004ff097887 */ /* 0x000fe2000e000000 */
[----:B--2---:R-:W-:Y:S01]  /*9e30*/  IADD3 R4, P5, PT, R38, R79, RZ ;  /* 0x0000004f26047210 */ /* 0x004fe20007fbe0ff */
[----:B------:R-:W-:Y:S01]  /*9e40*/  IMAD.X R9, R154, 0x1, R85, P6 ;  /* 0x000000019a097824 */ /* 0x000fe200030e0655 */
[----:B------:R-:W-:Y:S01]  /*9e50*/  USEL UR8, UR8, URZ, !UP1 ;  /* 0x000000ff08087287 */ /* 0x000fe2000c800000 */
[----:B------:R-:W-:Y:S01]  /*9e60*/  IADD3 R10, P6, PT, R38, R91, RZ ;  /* 0x0000005b260a7210 */ /* 0x000fe20007fde0ff */
[----:B------:R-:W-:Y:S01]  /*9e70*/  USEL UR9, UR9, URZ, !UP1 ;  /* 0x000000ff09097287 */ /* 0x000fe2000c800000 */
[----:B------:R-:W-:Y:S01]  /*9e80*/  IMAD.X R5, R154, 0x1, R81, P5 ;  /* 0x000000019a057824 */ /* 0x000fe200028e0651 */
[----:B------:R-:W-:Y:S01]  /*9e90*/  UISETP.GT.AND UP2, UPT, UR13, 0x13, UPT ;  /* 0x000000130d00788c */ /* 0x000fe2000bf44270 */
[----:B---3--:R-:W-:Y:S01]  /*9ea0*/  IADD3 R6, P5, PT, R38, R87, RZ ;  /* 0x0000005726067210 */ /* 0x008fe20007fbe0ff */
[----:B------:R-:W-:Y:S01]  /*9eb0*/  UISETP.GT.AND UP5, UPT, UR13, 0x14, UPT ;  /* 0x000000140d00788c */ /* 0x000fe2000bfa4270 */
[C---:B------:R-:W-:Y:S01]  /*9ec0*/  IMAD.X R11, R154.reuse, 0x1, R93, P6 ;  /* 0x000000019a0b7824 */ /* 0x040fe200030e065d */
[----:B------:R1:W-:Y:S01]  /*9ed0*/  LDGSTS.E [R237+0x3c], desc[UR26][R4.64], P0 ;  /* 0x0003c00004ed7fae */ /* 0x0003e200081a101a */
[----:B------:R-:W-:Y:S01]  /*9ee0*/  ISETP.NE.U32.AND P0, PT, RZ, UR9, PT ;  /* 0x00000009ff007c0c */ /* 0x000fe2000bf05070 */
[----:B------:R-:W-:Y:S01]  /*9ef0*/  USEL UR9, URZ, 0x4, !UP5 ;  /* 0x00000004ff097887 */ /* 0x000fe2000e800000 */
[----:B------:R-:W-:Y:S01]  /*9f00*/  IMAD.X R7, R154, 0x1, R89, P5 ;  /* 0x000000019a077824 */ /* 0x000fe200028e0659 */
[----:B------:R2:W-:Y:S01]  /*9f10*/  LDGSTS.E [R237+0x40], desc[UR26][R8.64], P4 ;  /* 0x0004000008ed7fae */ /* 0x0005e2000a1a101a */
[----:B------:R-:W-:Y:S01]  /*9f20*/  ISETP.NE.U32.AND P4, PT, RZ, UR8, PT ;  /* 0x00000008ff007c0c */ /* 0x000fe2000bf85070 */
[----:B------:R-:W-:-:S02]  /*9f30*/  USEL UR8, URZ, 0x4, !UP2 ;  /* 0x00000004ff087887 */ /* 0x000fc4000d000000 */
[----:B------:R-:W-:Y:S02]  /*9f40*/  USEL UR9, UR9, URZ, !UP1 ;  /* 0x000000ff09097287 */ /* 0x000fe4000c800000 */
[----:B------:R-:W-:Y:S02]  /*9f50*/  USEL UR8, UR8, URZ, !UP1 ;  /* 0x000000ff08087287 */ /* 0x000fe4000c800000 */
        /* <DEDUP_REMOVED lines=23> */
[----:B------:R-:W-:Y:S01]  /*a0d0*/  UISETP.GT.AND UP2, UPT, UR13, 0x19, UPT ;  /* 0x000000190d00788c */ /* 0x000fe2000bf44270 */
[----:B------:R-:W-:Y:S01]  /*a0e0*/  ISETP.NE.U32.AND P4, PT, RZ, UR9, PT ;  /* 0x00000009ff007c0c */ /* 0x000fe2000bf85070 */
[C---:B------:R-:W-:Y:S01]  /*a0f0*/  IMAD.X R11, R154.reuse, 0x1, R109, P6 ;  /* 0x000000019a0b7824 */ /* 0x040fe200030e066d */
[----:B------:R-:W-:Y:S01]  /*a100*/  ISETP.NE.U32.AND P6, PT, RZ, UR16, PT ;  /* 0x00000010ff007c0c */ /* 0x000fe2000bfc5070 */
[----:B------:R-:W-:Y:S01]  /*a110*/  USEL UR8, URZ, 0x4, !UP5 ;  /* 0x00000004ff087887 */ /* 0x000fe2000e800000 */
[----:B------:R-:W-:Y:S01]  /*a120*/  IMAD.X R7, R154, 0x1, R105, P5 ;  /* 0x000000019a077824 */ /* 0x000fe200028e0669 */
[----:B------:R-:W-:Y:S01]  /*a130*/  USEL UR9, URZ, 0x4, !UP2 ;  /* 0x00000004ff097887 */ /* 0x000fe2000d000000 */
        /* <DEDUP_REMOVED lines=16> */
[----:B------:R-:W-:Y:S01]  /*a240*/  IMAD.X R13, R154, 0x1, R121, P6 ;  /* 0x000000019a0d7824 */ /* 0x000fe200030e0679 */
[----:B------:R-:W-:Y:S01]  /*a250*/  USEL UR8, UR8, URZ, !UP1 ;  /* 0x000000ff08087287 */ /* 0x000fe2000c800000 */
[----:B------:R3:W-:Y:S01]  /*a260*/  LDGSTS.E [R237+0x60], desc[UR26][R8.64], P0 ;  /* 0x0006000008ed7fae */ /* 0x0007e200081a101a */
[----:B------:R-:W-:Y:S01]  /*a270*/  USEL UR9, UR9, URZ, !UP1 ;  /* 0x000000ff09097287 */ /* 0x000fe2000c800000 */
[C---:B-1----:R-:W-:Y:S01]  /*a280*/  IADD3 R6, P6, PT, R38.reuse, R127, RZ ;  /* 0x0000007f26067210 */ /* 0x042fe20007fde0ff */
[----:B------:R-:W-:Y:S01]  /*a290*/  UISETP.GT.AND UP2, UPT, UR13, 0x1c, UPT ;  /* 0x0000001c0d00788c */ /* 0x000fe2000bf44270 */
[----:B------:R-:W-:Y:S01]  /*a2a0*/  LDGSTS.E [R237+0x64], desc[UR26][R12.64], P4 ;  /* 0x000640000ced7fae */ /* 0x000fe2000a1a101a */
[----:B------:R-:W-:Y:S01]  /*a2b0*/  ISETP.NE.U32.AND P4, PT, RZ, UR8, PT ;  /* 0x00000008ff007c0c */ /* 0x000fe2000bf85070 */
[----:B------:R-:W-:Y:S01]  /*a2c0*/  UISETP.GT.AND UP3, UPT, UR13, 0x1d, UPT ;  /* 0x0000001d0d00788c */ /* 0x000fe2000bf64270 */
[----:B--2---:R-:W-:Y:S01]  /*a2d0*/  IADD3 R4, P5, PT, R38, R123, RZ ;  /* 0x0000007b26047210 */ /* 0x004fe20007fbe0ff */
[----:B------:R-:W-:Y:S01]  /*a2e0*/  USEL UR8, URZ, 0x4, !UP2 ;  /* 0x00000004ff087887 */ /* 0x000fe2000d000000 */
[----:B------:R-:W-:Y:S01]  /*a2f0*/  ISETP.NE.U32.AND P0, PT, RZ, UR9, PT ;  /* 0x00000009ff007c0c */ /* 0x000fe2000bf05070 */
[----:B------:R-:W-:Y:S01]  /*a300*/  USEL UR9, URZ, 0x4, !UP3 ;  /* 0x00000004ff097887 */ /* 0x000fe2000d800000 */
[C---:B------:R-:W-:Y:S01]  /*a310*/  IMAD.X R7, R154.reuse, 0x1, R129, P6 ;  /* 0x000000019a077824 */ /* 0x040fe200030e0681 */
[----:B------:R-:W-:Y:S01]  /*a320*/  USEL UR8, UR8, URZ, !UP1 ;  /* 0x000000ff08087287 */ /* 0x000fe2000c800000 */
[----:B------:R-:W-:Y:S01]  /*a330*/  IMAD.X R5, R154, 0x1, R125, P5 ;  /* 0x000000019a057824 */ /* 0x000fe200028e067d */
[----:B------:R-:W-:Y:S01]  /*a340*/  USEL UR9, UR9, URZ, !UP1 ;  /* 0x000000ff09097287 */ /* 0x000fe2000c800000 */
[C---:B---3--:R-:W-:Y:S01]  /*a350*/  IADD3 R8, P5, PT, R38.reuse, R131, RZ ;  /* 0x0000008326087210 */ /* 0x048fe20007fbe0ff */
[----:B------:R-:W-:Y:S01]  /*a360*/  UISETP.GT.AND UP2, UPT, UR13, 0x1e, UPT ;  /* 0x0000001e0d00788c */ /* 0x000fe2000bf44270 */
[----:B------:R-:W-:Y:S01]  /*a370*/  IADD3 R10, P6, PT, R38, R137, RZ ;  /* 0x00000089260a7210 */ /* 0x000fe20007fde0ff */
[----:B------:R1:W-:Y:S01]  /*a380*/  LDGSTS.E [R237+0x68], desc[UR26][R4.64], P4 ;  /* 0x0006800004ed7fae */ /* 0x0003e2000a1a101a */
[----:B------:R-:W-:Y:S01]  /*a390*/  UISETP.NE.U32.AND UP3, UPT, UR9, URZ, UPT ;  /* 0x000000ff0900728c */ /* 0x000fe2000bf65070 */
[----:B------:R-:W-:Y:S01]  /*a3a0*/  ISETP.NE.U32.AND P4, PT, RZ, UR8, PT ;  /* 0x00000008ff007c0c */ /* 0x000fe2000bf85070 */
[C---:B------:R-:W-:Y:S01]  /*a3b0*/  IMAD.X R9, R154.reuse, 0x1, R135, P5 ;  /* 0x000000019a097824 */ /* 0x040fe200028e0687 */
[----:B------:R2:W-:Y:S01]  /*a3c0*/  LDGSTS.E [R237+0x6c], desc[UR26][R6.64], P0 ;  /* 0x0006c00006ed7fae */ /* 0x0005e200081a101a */
[----:B------:R-:W-:Y:S01]  /*a3d0*/  IMAD.X R11, R154, 0x1, R139, P6 ;  /* 0x000000019a0b7824 */ /* 0x000fe200030e068b */
[----:B------:R-:W-:Y:S01]  /*a3e0*/  USEL UR8, URZ, 0x4, !UP2 ;  /* 0x00000004ff087887 */ /* 0x000fe2000d000000 */
[----:B------:R-:W-:Y:S01]  /*a3f0*/  PLOP3.LUT P0, PT, PT, PT, UP3, 0x40, 0x4 ;  /* 0x000000000004781c */ /* 0x000fe20003f0e838 */
[----:B------:R-:W-:-:S02]  /*a400*/  UISETP.GT.AND UP3, UPT, UR13, 0x1f, UPT ;  /* 0x0000001f0d00788c */ /* 0x000fc4000bf64270 */
[----:B------:R-:W-:Y:S02]  /*a410*/  USEL UR8, UR8, URZ, !UP1 ;  /* 0x000000ff08087287 */ /* 0x000fe4000c800000 */
[----:B------:R-:W-:Y:S02]  /*a420*/  USEL UR9, URZ, 0x4, !UP3 ;  /* 0x00000004ff097887 */ /* 0x000fe4000d800000 */
[----:B------:R-:W-:Y:S01]  /*a430*/  UIADD3 UR15, UPT, UPT, UR15, 0x1, URZ ;  /* 0x000000010f0f7890 */ /* 0x000fe2000fffe0ff */
[----:B------:R3:W-:Y:S01]  /*a440*/  LDGSTS.E [R237+0x70], desc[UR26][R8.64], P4 ;  /* 0x0007000008ed7fae */ /* 0x0007e2000a1a101a */
[----:B------:R-:W-:Y:S01]  /*a450*/  ISETP.GE.AND P4, PT, R64, UR13, PT ;  /* 0x0000000d40007c0c */ /* 0x000fe2000bf86270 */
[----:B------:R-:W-:Y:S01]  /*a460*/  USEL UR9, UR9, URZ, !UP1 ;  /* 0x000000ff09097287 */ /* 0x000fe2000c800000 */
[----:B------:R-:W-:Y:S01]  /*a470*/  ISETP.NE.U32.AND P6, PT, RZ, UR8, PT ;  /* 0x00000008ff007c0c */ /* 0x000fe2000bfc5070 */
[----:B------:R-:W-:Y:S01]  /*a480*/  UIADD3 UR5, UPT, UPT, UR5, 0x1, URZ ;  /* 0x0000000105057890 */ /* 0x000fe2000fffe0ff */
[----:B------:R4:W-:Y:S01]  /*a490*/  LDGSTS.E [R237+0x74], desc[UR26][R10.64], !P0 ;  /* 0x000740000aed7fae */ /* 0x0009e2000c1a101a */
[----:B-1----:R-:W-:Y:S01]  /*a4a0*/  SEL R5, RZ, 0x4, P4 ;  /* 0x00000004ff057807 */ /* 0x002fe20002000000 */
[----:B------:R-:W-:Y:S01]  /*a4b0*/  UIADD3 UR14, UPT, UPT, UR14, 0x1, URZ ;  /* 0x000000010e0e7890 */ /* 0x000fe2000fffe0ff */
[----:B------:R-:W-:Y:S01]  /*a4c0*/  PLOP3.LUT P4, PT, PT, PT, UP1, 0x40, 0x4 ;  /* 0x000000000004781c */ /* 0x000fe20003f8e818 */
[----:B------:R-:W-:Y:S01]  /*a4d0*/  UISETP.GT.AND UP1, UPT, UR15, 0x7, UPT ;  /* 0x000000070f00788c */ /* 0x000fe2000bf24270 */
[----:B------:R-:W-:Y:S01]  /*a4e0*/  IADD3 R4, P0, PT, R38, R141, RZ ;  /* 0x0000008d26047210 */ /* 0x000fe20007f1e0ff */
[----:B------:R-:W-:Y:S01]  /*a4f0*/  UIADD3 UR13, UPT, UPT, UR13, -0x20, URZ ;  /* 0xffffffe00d0d7890 */ /* 0x000fe2000fffe0ff */
[----:B--2---:R-:W-:Y:S01]  /*a500*/  SEL R6, R5, RZ, P4 ;  /* 0x000000ff05067207 */ /* 0x004fe20002000000 */
[----:B------:R-:W-:-:S02]  /*a510*/  USEL UR15, UR15, URZ, !UP1 ;  /* 0x000000ff0f0f7287 */ /* 0x000fc4000c800000 */
[----:B------:R-:W-:Y:S01]  /*a520*/  IMAD.X R5, R154, 0x1, R143, P0 ;  /* 0x000000019a057824 */ /* 0x000fe200000e068f */
[----:B------:R-:W-:Y:S01]  /*a530*/  ISETP.NE.U32.AND P0, PT, RZ, UR9, PT ;  /* 0x00000009ff007c0c */ /* 0x000fe2000bf05070 */
[----:B------:R-:W-:Y:S01]  /*a540*/  ULEA UR8, UR15, UR10, 0xd ;  /* 0x0000000a0f087291 */ /* 0x000fe2000f8e68ff */
[----:B------:R-:W-:Y:S01]  /*a550*/  ISETP.NE.U32.AND P4, PT, R6, RZ, PT ;  /* 0x000000ff0600720c */ /* 0x000fe20003f85070 */
[----:B------:R-:W-:Y:S01]  /*a560*/  UISETP.GT.AND UP1, UPT, UR14, 0x1, UPT ;  /* 0x000000010e00788c */ /* 0x000fe2000bf24270 */
[----:B------:R-:W-:Y:S01]  /*a570*/  IADD3 R6, P5, PT, R38, R145, RZ ;  /* 0x0000009126067210 */ /* 0x000fe20007fbe0ff */
[----:B------:R1:W-:Y:S01]  /*a580*/  LDGSTS.E [R237+0x78], desc[UR26][R4.64], P6 ;  /* 0x0007800004ed7fae */ /* 0x0003e2000b1a101a */
[----:B---3--:R-:W-:Y:S01]  /*a590*/  IADD3 R8, P6, PT, R36, R149, RZ ;  /* 0x0000009524087210 */ /* 0x008fe20007fde0ff */
[----:B------:R-:W-:Y:S01]  /*a5a0*/  VIADD R19, R61, UR8 ;  /* 0x000000083d137c36 */ /* 0x000fe20008000000 */
[----:B------:R-:W-:Y:S01]  /*a5b0*/  USEL UR14, UR14, URZ, !UP1 ;  /* 0x000000ff0e0e7287 */ /* 0x000fe2000c800000 */
[----:B------:R-:W-:Y:S01]  /*a5c0*/  IMAD.X R7, R154, 0x1, R147, P5 ;  /* 0x000000019a077824 */ /* 0x000fe200028e0693 */
[----:B----4-:R-:W-:Y:S01]  /*a5d0*/  IADD3 R10, P5, PT, R36, R157, RZ ;  /* 0x0000009d240a7210 */ /* 0x010fe20007fbe0ff */
[----:B------:R-:W-:-:S02]  /*a5e0*/  IMAD.X R9, R40, 0x1, R151, P6 ;  /* 0x0000000128097824 */ /* 0x000fc400030e0697 */
[----:B------:R-:W-:Y:S01]  /*a5f0*/  VIADD R21, R65, UR8 ;  /* 0x0000000841157c36 */ /* 0x000fe20008000000 */
[----:B------:R2:W-:Y:S01]  /*a600*/  LDGSTS.E [R237+0x7c], desc[UR26][R6.64], P0 ;  /* 0x0007c00006ed7fae */ /* 0x0005e200081a101a */
[----:B------:R-:W-:Y:S01]  /*a610*/  IADD3 R12, P0, PT, R36, R165, RZ ;  /* 0x000000a5240c7210 */ /* 0x000fe20007f1e0ff */
[----:B------:R-:W-:Y:S01]  /*a620*/  IMAD.X R11, R40, 0x1, R159, P5 ;  /* 0x00000001280b7824 */ /* 0x000fe200028e069f */
[----:B-1----:R-:W-:Y:S01]  /*a630*/  IADD3 R4, P5, PT, R36, R173, RZ ;  /* 0x000000ad24047210 */ /* 0x002fe20007fbe0ff */
[----:B------:R-:W0:Y:S01]  /*a640*/  LDGDEPBAR ;  /* 0x00000000000079af */ /* 0x000e220000000000 */
[----:B------:R-:W-:Y:S01]  /*a650*/  USEL UR8, URZ, 0x1, !UP1 ;  /* 0x00000001ff087887 */ /* 0x000fe2000c800000 */
[----:B------:R-:W-:Y:S01]  /*a660*/  IMAD.X R13, R40, 0x1, R167, P0 ;  /* 0x00000001280d7824 */ /* 0x000fe200000e06a7 */
[----:B------:R-:W-:Y:S01]  /*a670*/  IADD3 R14, P0, PT, R36, R181, RZ ;  /* 0x000000b5240e7210 */ /* 0x000fe20007f1e0ff */
[----:B------:R-:W-:Y:S01]  /*a680*/  IMAD.X R5, R40, 0x1, R175, P5 ;  /* 0x0000000128057824 */ /* 0x000fe200028e06af */
[----:B------:R1:W-:Y:S01]  /*a690*/  LDGSTS.E [R19+0x1c000], desc[UR26][R8.64], P4 ;  /* 0x1c00000008137fae */ /* 0x0003e2000a1a101a */
[----:B------:R-:W-:Y:S01]  /*a6a0*/  ULOP3.LUT UR8, UR4, UR8, URZ, 0x3c, !UPT ;  /* 0x0000000804087292 */ /* 0x000fe2000f8e3cff */
[----:B--2---:R-:W-:Y:S01]  /*a6b0*/  IADD3 R6, P5, PT, R36, R189, RZ ;  /* 0x000000bd24067210 */ /* 0x004fe20007fbe0ff */
[----:B------:R-:W-:Y:S01]  /*a6c0*/  IMAD.X R15, R40, 0x1, R183, P0 ;  /* 0x00000001280f7824 */ /* 0x000fe200000e06b7 */
[----:B------:R-:W-:Y:S01]  /*a6d0*/  IADD3 R16, P0, PT, R36, R197, RZ ;  /* 0x000000c524107210 */ /* 0x000fe20007f1e0ff */
[----:B------:R2:W-:Y:S02]  /*a6e0*/  LDGSTS.E [R19+0x1c400], desc[UR26][R10.64], P4 ;  /* 0x1c4000000a137fae */ /* 0x0005e4000a1a101a */
[----:B------:R-:W-:-:S02]  /*a6f0*/  IMAD.X R7, R40, 0x1, R191, P5 ;  /* 0x0000000128077824 */ /* 0x000fc400028e06bf */
[----:B------:R-:W-:Y:S01]  /*a700*/  IMAD.X R17, R40, 0x1, R199, P0 ;  /* 0x0000000128117824 */ /* 0x000fe200000e06c7 */
[----:B------:R3:W-:Y:S01]  /*a710*/  LDGSTS.E [R19+0x1c800], desc[UR26][R12.64], P4 ;  /* 0x1c8000000c137fae */ /* 0x0007e2000a1a101a */
[----:B-1----:R-:W-:-:S03]  /*a720*/  IADD3 R8, P5, PT, R36, R205, RZ ;  /* 0x000000cd24087210 */ /* 0x002fc60007fbe0ff */
[----:B------:R1:W-:Y:S02]  /*a730*/  LDGSTS.E [R19+0x1cc00], desc[UR26][R4.64], P4 ;  /* 0x1cc0000004137fae */ /* 0x0003e4000a1a101a */
[----:B------:R-:W-:Y:S01]  /*a740*/  IMAD.X R9, R40, 0x1, R207, P5 ;  /* 0x0000000128097824 */ /* 0x000fe200028e06cf */
[C---:B--2---:R-:W-:Y:S01]  /*a750*/  IADD3 R10, P0, PT, R36.reuse, R153, RZ ;  /* 0x00000099240a7210 */ /* 0x044fe20007f1e0ff */
[----:B------:R2:W-:Y:S01]  /*a760*/  LDGSTS.E [R19+0x1d000], desc[UR26][R14.64], P4 ;  /* 0x1d0000000e137fae */ /* 0x0005e2000a1a101a */
[----:B---3--:R-:W-:-:S03]  /*a770*/  IADD3 R12, P5, PT, R36, R161, RZ ;  /* 0x000000a1240c7210 */ /* 0x008fc60007fbe0ff */
[----:B------:R-:W-:Y:S01]  /*a780*/  IMAD.X R11, R40, 0x1, R155, P0 ;  /* 0x00000001280b7824 */ /* 0x000fe200000e069b */
[----:B------:R3:W-:Y:S01]  /*a790*/  LDGSTS.E [R19+0x1d400], desc[UR26][R6.64], P4 ;  /* 0x1d40000006137fae */ /* 0x0007e2000a1a101a */
[----:B-1----:R-:W-:Y:S01]  /*a7a0*/  IADD3 R4, P0, PT, R36, R169, RZ ;  /* 0x000000a924047210 */ /* 0x002fe20007f1e0ff */
[----:B------:R-:W-:Y:S02]  /*a7b0*/  IMAD.X R13, R40, 0x1, R163, P5 ;  /* 0x00000001280d7824 */ /* 0x000fe400028e06a3 */
[----:B------:R1:W-:Y:S01]  /*a7c0*/  LDGSTS.E [R19+0x1d800], desc[UR26][R16.64], P4 ;  /* 0x1d80000010137fae */ /* 0x0003e2000a1a101a */
[----:B--2---:R-:W-:Y:S01]  /*a7d0*/  IADD3 R14, P6, PT, R36, R185, RZ ;  /* 0x000000b9240e7210 */ /* 0x004fe20007fde0ff */
[C---:B------:R-:W-:Y:S02]  /*a7e0*/  IMAD.X R5, R40.reuse, 0x1, R171, P0 ;  /* 0x0000000128057824 */ /* 0x040fe400000e06ab */
[----:B------:R2:W-:Y:S02]  /*a7f0*/  LDGSTS.E [R19+0x1dc00], desc[UR26][R8.64], P4 ;  /* 0x1dc0000008137fae */ /* 0x0005e4000a1a101a */
[----:B------:R-:W-:Y:S01]  /*a800*/  IMAD.X R15, R40, 0x1, R187, P6 ;  /* 0x00000001280f7824 */ /* 0x000fe200030e06bb */
[C---:B---3--:R-:W-:Y:S01]  /*a810*/  IADD3 R6, P5, PT, R36.reuse, R177, RZ ;  /* 0x000000b124067210 */ /* 0x048fe20007fbe0ff */
[----:B------:R3:W-:Y:S01]  /*a820*/  LDGSTS.E [R21+0x1c200], desc[UR26][R10.64], P4 ;  /* 0x1c2000000a157fae */ /* 0x0007e2000a1a101a */
[----:B-1----:R-:W-:-:S03]  /*a830*/  IADD3 R16, P0, PT, R36, R193, RZ ;  /* 0x000000c124107210 */ /* 0x002fc60007f1e0ff */
[----:B------:R-:W-:Y:S01]  /*a840*/  IMAD.X R7, R40, 0x1, R179, P5 ;  /* 0x0000000128077824 */ /* 0x000fe200028e06b3 */
[----:B------:R-:W-:Y:S01]  /*a850*/  LDGSTS.E [R21+0x1c600], desc[UR26][R12.64], P4 ;  /* 0x1c6000000c157fae */ /* 0x000fe2000a1a101a */
[----:B--2---:R-:W-:Y:S01]  /*a860*/  IADD3 R8, P5, PT, R36, R201, RZ ;  /* 0x000000c924087210 */ /* 0x004fe20007fbe0ff */
[----:B------:R-:W-:Y:S01]  /*a870*/  IMAD.X R17, R40, 0x1, R195, P0 ;  /* 0x0000000128117824 */ /* 0x000fe200000e06c3 */
[----:B------:R-:W-:Y:S01]  /*a880*/  ISETP.NE.U32.AND P0, PT, R42, UR5, PT ;  /* 0x000000052a007c0c */ /* 0x000fe2000bf05070 */
[----:B------:R-:W-:Y:S01]  /*a890*/  LDGSTS.E [R21+0x1ca00], desc[UR26][R4.64], P4 ;  /* 0x1ca0000004157fae */ /* 0x000fe2000a1a101a */
[----:B---3--:R-:W-:Y:S01]  /*a8a0*/  IADD3 R10, P6, PT, R36, R209, RZ ;  /* 0x000000d1240a7210 */ /* 0x008fe20007fde0ff */
[----:B------:R-:W-:Y:S02]  /*a8b0*/  IMAD.X R9, R40, 0x1, R203, P5 ;  /* 0x0000000128097824 */ /* 0x000fe400028e06cb */
[----:B------:R1:W-:Y:S01]  /*a8c0*/  LDGSTS.E [R21+0x1ce00], desc[UR26][R6.64], P4 ;  /* 0x1ce0000006157fae */ /* 0x0003e2000a1a101a */
[----:B------:R-:W-:Y:S01]  /*a8d0*/  IADD3 R38, P5, PT, R38, R66, RZ ;  /* 0x0000004226267210 */ /* 0x000fe20007fbe0ff */
[----:B------:R-:W-:-:S02]  /*a8e0*/  IMAD.X R11, R40, 0x1, R211, P6 ;  /* 0x00000001280b7824 */ /* 0x000fc400030e06d3 */
[----:B------:R2:W-:Y:S02]  /*a8f0*/  LDGSTS.E [R21+0x1d200], desc[UR26][R14.64], P4 ;  /* 0x1d2000000e157fae */ /* 0x0005e4000a1a101a */
[----:B------:R-:W-:Y:S02]  /*a900*/  IMAD.X R154, R154, 0x1, R3, P5 ;  /* 0x000000019a9a7824 */ /* 0x000fe400028e0603 */
[----:B------:R2:W-:Y:S04]  /*a910*/  LDGSTS.E [R21+0x1d600], desc[UR26][R16.64], P4 ;  /* 0x1d60000010157fae */ /* 0x0005e8000a1a101a */
[----:B------:R2:W-:Y:S01]  /*a920*/  LDGSTS.E [R21+0x1da00], desc[UR26][R8.64], P4 ;  /* 0x1da0000008157fae */ /* 0x0005e2000a1a101a */
[----:B-1----:R-:W-:-:S03]  /*a930*/  IMAD.U32 R6, RZ, RZ, UR4 ;  /* 0x00000004ff067e24 */ /* 0x002fc6000f8e00ff */
[----:B------:R2:W-:Y:S01]  /*a940*/  LDGSTS.E [R21+0x1de00], desc[UR26][R10.64], P4 ;  /* 0x1de000000a157fae */ /* 0x0005e2000a1a101a */
[----:B------:R-:W-:-:S03]  /*a950*/  IADD3 R36, P4, PT, R36, R39, RZ ;  /* 0x0000002724247210 */ /* 0x000fc60007f9e0ff */
[----:B------:R-:W0:Y:S02]  /*a960*/  LDGDEPBAR ;  /* 0x00000000000079af */ /* 0x000e240000000000 */
[----:B------:R-:W-:Y:S01]  /*a970*/  IMAD.X R40, R40, 0x1, R37, P4 ;  /* 0x0000000128287824 */ /* 0x000fe200020e0625 */
[----:B------:R-:W-:Y:S07]  /*a980*/  @P0 BRA `(.L_x_11) ;  /* 0xffffffe800480947 */ /* 0x000fee000383ffff */
.L_x_8:
[----:B------:R-:W1:Y:S01]  /*a990*/  LDCU.128 UR16, c[0x0][0x390] ;  /* 0x00007200ff1077ac */ /* 0x000e620008000c00 */
[C---:B------:R-:W-:Y:S02]  /*a9a0*/  VIADD R5, R0.reuse, 0x2 ;  /* 0x0000000200057836 */ /* 0x040fe40000000000 */
[C---:B------:R-:W-:Y:S01]  /*a9b0*/  VIADD R6, R0.reuse, 0x1 ;  /* 0x0000000100067836 */ /* 0x040fe20000000000 */
[----:B------:R-:W3:Y:S01]  /*a9c0*/  LDCU UR6, c[0x0][0x3b8] ;  /* 0x00007700ff0677ac */ /* 0x000ee20008000800 */
[C---:B------:R-:W-:Y:S02]  /*a9d0*/  VIADD R3, R0.reuse, 0x3 ;  /* 0x0000000300037836 */ /* 0x040fe40000000000 */
[----:B------:R-:W-:Y:S01]  /*a9e0*/  VIADD R99, R0, 0x4 ;  /* 0x0000000400637836 */ /* 0x000fe20000000000 */
[----:B------:R-:W4:Y:S01]  /*a9f0*/  LDCU UR5, c[0x0][0x3b4] ;  /* 0x00007680ff0577ac */ /* 0x000f220008000800 */
[----:B-1----:R-:W-:Y:S01]  /*aa00*/  ISETP.GE.AND P0, PT, R62, UR18, PT ;  /* 0x000000123e007c0c */ /* 0x002fe2000bf06270 */
[----:B---3--:R-:W-:-:S03]  /*aa10*/  IMAD R4, R0, UR6, RZ ;  /* 0x0000000600047c24 */ /* 0x008fc6000f8e02ff */
[----:B------:R-:W-:Y:S02]  /*aa20*/  ISETP.LT.AND P3, PT, R5, UR19, !P0 ;  /* 0x0000001305007c0c */ /* 0x000fe4000c761270 */
[----:B------:R-:W-:Y:S01]  /*aa30*/  ISETP.LT.AND P4, PT, R6, UR19, !P0 ;  /* 0x0000001306007c0c */ /* 0x000fe2000c781270 */
[----:B------:R-:W-:Y:S01]  /*aa40*/  VIADD R5, R4, UR6 ;  /* 0x0000000604057c36 */ /* 0x000fe20008000000 */
[----:B------:R-:W-:Y:S01]  /*aa50*/  ISETP.LT.AND P6, PT, R3, UR19, !P0 ;  /* 0x0000001303007c0c */ /* 0x000fe2000c7c1270 */
[----:B----4-:R-:W-:Y:S02]  /*aa60*/  IMAD R2, R62, UR5, RZ ;  /* 0x000000053e027c24 */ /* 0x010fe4000f8e02ff */
[----:B------:R-:W-:-:S03]  /*aa70*/  VIADD R6, R5, UR6 ;  /* 0x0000000605067c36 */ /* 0x000fc60008000000 */
[----:B------:R-:W-:Y:S01]  /*aa80*/  LEA R3, P5, R2, UR16, 0x2 ;  /* 0x0000001002037c11 */ /* 0x000fe2000f8a10ff */
[----:B------:R-:W-:Y:S01]  /*aa90*/  VIADD R7, R6, UR6 ;  /* 0x0000000606077c36 */ /* 0x000fe20008000000 */
[----:B------:R-:W-:Y:S11]  /*aaa0*/  @!P2 BRA `(.L_x_12) ;  /* 0x000000000010a947 */ /* 0x000ff60003800000 */
[----:B------:R-:W-:-:S06]  /*aab0*/  USHF.L.U32 UR4, UR4, 0x1f, URZ ;  /* 0x0000001f04047899 */ /* 0x000fcc00080006ff */
[----:B--2---:R-:W-:-:S04]  /*aac0*/  IMAD.U32 R8, RZ, RZ, UR4 ;  /* 0x00000004ff087e24 */ /* 0x004fc8000f8e00ff */
[----:B------:R-:W1:Y:S02]  /*aad0*/  SYNCS.PHASECHK.TRANS64.TRYWAIT P2, [UR12], R8 ;  /* 0x00000008ff0075a7 */ /* 0x000e64000804110c */
[----:B-1----:R-:W-:Y:S05]  /*aae0*/  @!P2 BRA `(.L_x_13) ;  /* 0x0000001800aca947 */ /* 0x002fea0003800000 */
.L_x_12:
[----:B------:R-:W-:-:S04]  /*aaf0*/  DEPBAR.LE SB0, 0x0 ;  /* 0x000080000000791a */ /* 0x000fc80000000000 */
[----:B------:R-:W-:Y:S01]  /*ab00*/  BAR.SYNC.DEFER_BLOCKING 0x0 ;  /* 0x0000000000007b1d */ /* 0x000fe20000010000 */
[----:B--2---:R-:W-:Y:S01]  /*ab10*/  VIADD R8, R7, UR6 ;  /* 0x0000000607087c36 */ /* 0x004fe20008000000 */
[----:B------:R-:W-:Y:S01]  /*ab20*/  LEA.HI.X.SX32 R2, R2, UR17, 0x2, P5 ;  /* 0x0000001102027c11 */ /* 0x000fe2000a8f16ff */
[----:B------:R-:W-:Y:S01]  /*ab30*/  VIADD R101, R0, 0x5 ;  /* 0x0000000500657836 */ /* 0x000fe20000000000 */
[CC--:B------:R-:W-:Y:S01]  /*ab40*/  LEA R70, P2, R5.reuse, R3.reuse, 0x2 ;  /* 0x0000000305467211 */ /* 0x0c0fe200078410ff */
[----:B------:R-:W-:Y:S01]  /*ab50*/  VIADD R79, R8, UR6 ;  /* 0x00000006084f7c36 */ /* 0x000fe20008000000 */
[-C--:B------:R-:W-:Y:S01]  /*ab60*/  LEA R68, P5, R4, R3.reuse, 0x2 ;  /* 0x0000000304447211 */ /* 0x080fe200078a10ff */
[----:B------:R-:W-:Y:S01]  /*ab70*/  VIADD R102, R0, 0x6 ;  /* 0x0000000600667836 */ /* 0x000fe20000000000 */
[----:B------:R-:W-:Y:S01]  /*ab80*/  LEA.HI.X.SX32 R71, R5, R2, 0x2, P2 ;  /* 0x0000000205477211 */ /* 0x000fe200010f16ff */
[----:B------:R-:W-:Y:S01]  /*ab90*/  VIADD R81, R79, UR6 ;  /* 0x000000064f517c36 */ /* 0x000fe20008000000 */
[----:B------:R-:W-:-:S02]  /*aba0*/  LEA R74, P2, R7, R3, 0x2 ;  /* 0x00000003074a7211 */ /* 0x000fc400078410ff */
[-C--:B------:R-:W-:Y:S01]  /*abb0*/  LEA.HI.X.SX32 R69, R4, R2.reuse, 0x2, P5 ;  /* 0x0000000204457211 */ /* 0x080fe200028f16ff */
[----:B------:R-:W-:Y:S01]  /*abc0*/  VIADD R83, R81, UR6 ;  /* 0x0000000651537c36 */ /* 0x000fe20008000000 */
[-C--:B------:R-:W-:Y:S02]  /*abd0*/  LEA.HI.X.SX32 R75, R7, R2.reuse, 0x2, P2 ;  /* 0x00000002074b7211 */ /* 0x080fe400010f16ff */
[-C--:B------:R-:W-:Y:S01]  /*abe0*/  LEA R80, P2, R81, R3.reuse, 0x2 ;  /* 0x0000000351507211 */ /* 0x080fe200078410ff */
[----:B------:R-:W-:Y:S01]  /*abf0*/  VIADD R85, R83, UR6 ;  /* 0x0000000653557c36 */ /* 0x000fe20008000000 */
[CC--:B------:R-:W-:Y:S02]  /*ac00*/  LEA R72, P5, R6.reuse, R3.reuse, 0x2 ;  /* 0x0000000306487211 */ /* 0x0c0fe400078a10ff */
[-C--:B------:R-:W-:Y:S01]  /*ac10*/  LEA.HI.X.SX32 R81, R81, R2.reuse, 0x2, P2 ;  /* 0x0000000251517211 */ /* 0x080fe200010f16ff */
[C---:B------:R-:W-:Y:S01]  /*ac20*/  VIADD R87, R85.reuse, UR6 ;  /* 0x0000000655577c36 */ /* 0x040fe20008000000 */
[----:B------:R-:W-:Y:S01]  /*ac30*/  LEA R84, P2, R85, R3, 0x2 ;  /* 0x0000000355547211 */ /* 0x000fe200078410ff */
[----:B------:R-:W1:Y:S02]  /*ac40*/  @!P1 SYNCS.CCTL.IV [UR10+0x2c000] ;  /* 0x02c00000ff0099b1 */ /* 0x000e64000800000a */
[----:B-1----:R-:W-:Y:S01]  /*ac50*/  BAR.SYNC.DEFER_BLOCKING 0x0 ;  /* 0x0000000000007b1d */ /* 0x002fe20000010000 */
[----:B------:R-:W-:Y:S01]  /*ac60*/  VIADD R89, R87, UR6 ;  /* 0x0000000657597c36 */ /* 0x000fe20008000000 */
[----:B------:R-:W-:-:S02]  /*ac70*/  LEA.HI.X.SX32 R73, R6, R2, 0x2, P5 ;  /* 0x0000000206497211 */ /* 0x000fc400028f16ff */
[-C--:B------:R-:W-:Y:S01]  /*ac80*/  LEA.HI.X.SX32 R85, R85, R2.reuse, 0x2, P2 ;  /* 0x0000000255557211 */ /* 0x080fe200010f16ff */
[C---:B------:R-:W-:Y:S01]  /*ac90*/  VIADD R91, R89.reuse, UR6 ;  /* 0x00000006595b7c36 */ /* 0x040fe20008000000 */
[----:B------:R-:W-:Y:S02]  /*aca0*/  LEA R88, P2, R89, R3, 0x2 ;  /* 0x0000000359587211 */ /* 0x000fe400078410ff */
[----:B------:R-:W-:Y:S01]  /*acb0*/  ISETP.LT.AND P5, PT, R0, UR19, !P0 ;  /* 0x0000001300007c0c */ /* 0x000fe2000c7a1270 */
[----:B------:R-:W-:Y:S01]  /*acc0*/  VIADD R93, R91, UR6 ;  /* 0x000000065b5d7c36 */ /* 0x000fe20008000000 */
[----:B------:R-:W-:-:S03]  /*acd0*/  LEA.HI.X.SX32 R89, R89, R2, 0x2, P2 ;  /* 0x0000000259597211 */ /* 0x000fc600010f16ff */
[C---:B------:R-:W-:Y:S01]  /*ace0*/  VIADD R95, R93.reuse, UR6 ;  /* 0x000000065d5f7c36 */ /* 0x040fe20008000000 */
[----:B------:R-:W-:-:S03]  /*acf0*/  LEA R92, P2, R93, R3, 0x2 ;  /* 0x000000035d5c7211 */ /* 0x000fc600078410ff */
[----:B------:R-:W-:Y:S01]  /*ad00*/  VIADD R97, R95, UR6 ;  /* 0x000000065f617c36 */ /* 0x000fe20008000000 */
[----:B------:R-:W-:-:S03]  /*ad10*/  LEA.HI.X.SX32 R93, R93, R2, 0x2, P2 ;  /* 0x000000025d5d7211 */ /* 0x000fc600010f16ff */
[C---:B------:R-:W-:Y:S01]  /*ad20*/  VIADD R100, R97.reuse, UR6 ;  /* 0x0000000661647c36 */ /* 0x040fe20008000000 */
[CC--:B------:R-:W-:Y:S01]  /*ad30*/  LEA R96, P2, R97.reuse, R3.reuse, 0x2 ;  /* 0x0000000361607211 */ /* 0x0c0fe200078410ff */
[----:B------:R-:W1:Y:S01]  /*ad40*/  @!P1 SYNCS.CCTL.IV [UR10+0x2c008] ;  /* 0x02c00800ff0099b1 */ /* 0x000e62000800000a */
[CC--:B------:R-:W-:Y:S02]  /*ad50*/  LEA R76, P1, R8.reuse, R3.reuse, 0x2 ;  /* 0x00000003084c7211 */ /* 0x0c0fe400078210ff */
[-C--:B------:R-:W-:Y:S02]  /*ad60*/  LEA.HI.X.SX32 R97, R97, R2.reuse, 0x2, P2 ;  /* 0x0000000261617211 */ /* 0x080fe400010f16ff */
[-C--:B------:R-:W-:Y:S02]  /*ad70*/  LEA.HI.X.SX32 R77, R8, R2.reuse, 0x2, P1 ;  /* 0x00000002084d7211 */ /* 0x080fe400008f16ff */
[----:B------:R-:W-:Y:S01]  /*ad80*/  LEA R78, P1, R79, R3, 0x2 ;  /* 0x000000034f4e7211 */ /* 0x000fe200078210ff */
[----:B------:R-:W2:Y:S01]  /*ad90*/  LDTM.x64 R4, tmem[UR11] ;  /* 0x0000000b000479ee */ /* 0x000ea20008340000 */
[----:B------:R-:W-:Y:S01]  /*ada0*/  ISETP.LT.AND P2, PT, R99, UR19, !P0 ;  /* 0x0000001363007c0c */ /* 0x000fe2000c741270 */
[----:B------:R-:W-:Y:S01]  /*adb0*/  NOP ;  /* 0x0000000000007918 */ /* 0x000fe20000000000 */
[----:B------:R-:W-:-:S02]  /*adc0*/  LEA.HI.X.SX32 R79, R79, R2, 0x2, P1 ;  /* 0x000000024f4f7211 */ /* 0x000fc400008f16ff */
[----:B------:R-:W-:-:S04]  /*add0*/  LEA R82, P1, R83, R3, 0x2 ;  /* 0x0000000353527211 */ /* 0x000fc800078210ff */
[----:B------:R-:W-:Y:S02]  /*ade0*/  LEA.HI.X.SX32 R83, R83, R2, 0x2, P1 ;  /* 0x0000000253537211 */ /* 0x000fe400008f16ff */
[----:B------:R-:W-:-:S04]  /*adf0*/  LEA R86, P1, R87, R3, 0x2 ;  /* 0x0000000357567211 */ /* 0x000fc800078210ff */
[----:B------:R-:W-:Y:S02]  /*ae00*/  LEA.HI.X.SX32 R87, R87, R2, 0x2, P1 ;  /* 0x0000000257577211 */ /* 0x000fe400008f16ff */
[----:B------:R-:W-:-:S04]  /*ae10*/  LEA R90, P1, R91, R3, 0x2 ;  /* 0x000000035b5a7211 */ /* 0x000fc800078210ff */
[-C--:B------:R-:W-:Y:S02]  /*ae20*/  LEA.HI.X.SX32 R91, R91, R2.reuse, 0x2, P1 ;  /* 0x000000025b5b7211 */ /* 0x080fe400008f16ff */
[CC--:B------:R-:W-:Y:S01]  /*ae30*/  LEA R94, P1, R95.reuse, R3.reuse, 0x2 ;  /* 0x000000035f5e7211 */ /* 0x0c0fe200078210ff */
[----:B--2---:R2:W-:Y:S01]  /*ae40*/  @P5 STG.E desc[UR26][R68.64], R4 ;  /* 0x0000000444005986 */ /* 0x0045e2000c10191a */
[----:B------:R-:W-:Y:S01]  /*ae50*/  ISETP.LT.AND P5, PT, R102, UR19, !P0 ;  /* 0x0000001366007c0c */ /* 0x000fe2000c7a1270 */
[----:B------:R-:W-:Y:S01]  /*ae60*/  VIADD R102, R0, 0x8 ;  /* 0x0000000800667836 */ /* 0x000fe20000000000 */
[----:B------:R-:W-:Y:S01]  /*ae70*/  LEA.HI.X.SX32 R95, R95, R2, 0x2, P1 ;  /* 0x000000025f5f7211 */ /* 0x000fe200008f16ff */
[----:B------:R3:W-:Y:S01]  /*ae80*/  @P4 STG.E desc[UR26][R70.64], R5 ;  /* 0x0000000546004986 */ /* 0x0007e2000c10191a */
[----:B------:R-:W-:-:S03]  /*ae90*/  LEA R98, P1, R100, R3, 0x2 ;  /* 0x0000000364627211 */ /* 0x000fc600078210ff */
[----:B------:R4:W-:Y:S01]  /*aea0*/  @P3 STG.E desc[UR26][R72.64], R6 ;  /* 0x0000000648003986 */ /* 0x0009e2000c10191a */
[C---:B------:R-:W-:Y:S01]  /*aeb0*/  LEA.HI.X.SX32 R99, R100.reuse, R2, 0x2, P1 ;  /* 0x0000000264637211 */ /* 0x040fe200008f16ff */
[----:B------:R-:W-:Y:S01]  /*aec0*/  VIADD R100, R100, UR6 ;  /* 0x0000000664647c36 */ /* 0x000fe20008000000 */
[----:B------:R-:W-:Y:S01]  /*aed0*/  ISETP.LT.AND P1, PT, R101, UR19, !P0 ;  /* 0x0000001365007c0c */ /* 0x000fe2000c721270 */
[----:B------:R-:W-:Y:S01]  /*aee0*/  VIADD R101, R0, 0x7 ;  /* 0x0000000700657836 */ /* 0x000fe20000000000 */
[----:B------:R-:W-:Y:S01]  /*aef0*/  ISETP.LT.AND P3, PT, R102, UR19, !P0 ;  /* 0x0000001366007c0c */ /* 0x000fe2000c761270 */
[C---:B--2---:R-:W-:Y:S01]  /*af00*/  VIADD R4, R0.reuse, 0xb ;  /* 0x0000000b00047836 */ /* 0x044fe20000000000 */
[----:B------:R2:W-:Y:S01]  /*af10*/  @P6 STG.E desc[UR26][R74.64], R7 ;  /* 0x000000074a006986 */ /* 0x0005e2000c10191a */
[C---:B------:R-:W-:Y:S01]  /*af20*/  VIADD R68, R0.reuse, 0xa ;  /* 0x0000000a00447836 */ /* 0x040fe20000000000 */
[----:B------:R-:W-:Y:S01]  /*af30*/  ISETP.LT.AND P4, PT, R101, UR19, !P0 ;  /* 0x0000001365007c0c */ /* 0x000fe2000c781270 */
[C---:B------:R-:W-:Y:S01]  /*af40*/  VIADD R101, R0.reuse, 0x9 ;  /* 0x0000000900657836 */ /* 0x040fe20000000000 */
[----:B------:R5:W-:Y:S01]  /*af50*/  @P2 STG.E desc[UR26][R76.64], R8 ;  /* 0x000000084c002986 */ /* 0x000be2000c10191a */
[----:B---3--:R-:W-:Y:S01]  /*af60*/  VIADD R5, R0, 0xc ;  /* 0x0000000c00057836 */ /* 0x008fe20000000000 */
[----:B------:R-:W-:Y:S01]  /*af70*/  ISETP.LT.AND P2, PT, R68, UR19, !P0 ;  /* 0x0000001344007c0c */ /* 0x000fe2000c741270 */
[----:B----4-:R-:W-:Y:S01]  /*af80*/  VIADD R6, R0, 0x14 ;  /* 0x0000001400067836 */ /* 0x010fe20000000000 */
[----:B------:R-:W-:Y:S01]  /*af90*/  ISETP.LT.AND P6, PT, R101, UR19, !P0 ;  /* 0x0000001365007c0c */ /* 0x000fe2000c7c1270 */
[----:B------:R3:W-:Y:S01]  /*afa0*/  @P1 STG.E desc[UR26][R78.64], R9 ;  /* 0x000000094e001986 */ /* 0x0007e2000c10191a */
[----:B------:R-:W-:Y:S01]  /*afb0*/  ISETP.LT.AND P1, PT, R4, UR19, !P0 ;  /* 0x0000001304007c0c */ /* 0x000fe2000c721270 */
[----:B------:R-:W-:-:S02]  /*afc0*/  VIADD R4, R0, 0xd ;  /* 0x0000000d00047836 */ /* 0x000fc40000000000 */
[----:B------:R4:W-:Y:S01]  /*afd0*/  @P5 STG.E desc[UR26][R80.64], R10 ;  /* 0x0000000a50005986 */ /* 0x0009e2000c10191a */
[----:B------:R-:W-:Y:S01]  /*afe0*/  ISETP.LT.AND P5, PT, R5, UR19, !P0 ;  /* 0x0000001305007c0c */ /* 0x000fe2000c7a1270 */
[----:B------:R-:W-:Y:S02]  /*aff0*/  VIADD R5, R0, 0xe ;  /* 0x0000000e00057836 */ /* 0x000fe40000000000 */
[----:B------:R1:W-:Y:S01]  /*b000*/  @P4 STG.E desc[UR26][R82.64], R11 ;  /* 0x0000000b52004986 */ /* 0x0003e2000c10191a */
[----:B------:R-:W-:Y:S01]  /*b010*/  ISETP.LT.AND P4, PT, R4, UR19, !P0 ;  /* 0x0000001304007c0c */ /* 0x000fe2000c781270 */
[C---:B------:R-:W-:Y:S02]  /*b020*/  VIADD R4, R0.reuse, 0xf ;  /* 0x0000000f00047836 */ /* 0x040fe40000000000 */
[----:B------:R1:W-:Y:S01]  /*b030*/  @P3 STG.E desc[UR26][R84.64], R12 ;  /* 0x0000000c54003986 */ /* 0x0003e2000c10191a */
[----:B------:R-:W-:Y:S01]  /*b040*/  ISETP.LT.AND P3, PT, R5, UR19, !P0 ;  /* 0x0000001305007c0c */ /* 0x000fe2000c761270 */
[----:B------:R-:W-:-:S02]  /*b050*/  VIADD R5, R0, 0x10 ;  /* 0x0000001000057836 */ /* 0x000fc40000000000 */
[----:B------:R1:W-:Y:S01]  /*b060*/  @P6 STG.E desc[UR26][R86.64], R13 ;  /* 0x0000000d56006986 */ /* 0x0003e2000c10191a */
[----:B------:R-:W-:Y:S01]  /*b070*/  ISETP.LT.AND P6, PT, R4, UR19, !P0 ;  /* 0x0000001304007c0c */ /* 0x000fe2000c7c1270 */
[C---:B------:R-:W-:Y:S02]  /*b080*/  VIADD R4, R0.reuse, 0x11 ;  /* 0x0000001100047836 */ /* 0x040fe40000000000 */
[----:B------:R-:W-:Y:S01]  /*b090*/  @P2 STG.E desc[UR26][R88.64], R14 ;  /* 0x0000000e58002986 */ /* 0x000fe2000c10191a */
[----:B------:R-:W-:Y:S01]  /*b0a0*/  ISETP.LT.AND P2, PT, R5, UR19, !P0 ;  /* 0x0000001305007c0c */ /* 0x000fe2000c741270 */
[----:B------:R-:W-:Y:S02]  /*b0b0*/  VIADD R5, R0, 0x12 ;  /* 0x0000001200057836 */ /* 0x000fe40000000000 */
[----:B------:R-:W-:Y:S01]  /*b0c0*/  @P1 STG.E desc[UR26][R90.64], R15 ;  /* 0x0000000f5a001986 */ /* 0x000fe2000c10191a */
[----:B------:R-:W-:Y:S01]  /*b0d0*/  ISETP.LT.AND P1, PT, R4, UR19, !P0 ;  /* 0x0000001304007c0c */ /* 0x000fe2000c721270 */
[----:B------:R-:W-:-:S02]  /*b0e0*/  VIADD R4, R0, 0x13 ;  /* 0x0000001300047836 */ /* 0x000fc40000000000 */
[----:B------:R1:W-:Y:S01]  /*b0f0*/  @P5 STG.E desc[UR26][R92.64], R16 ;  /* 0x000000105c005986 */ /* 0x0003e2000c10191a */
[----:B--2---:R-:W-:Y:S01]  /*b100*/  VIADD R7, R100, UR6 ;  /* 0x0000000664077c36 */ /* 0x004fe20008000000 */
[----:B------:R-:W-:Y:S01]  /*b110*/  ISETP.LT.AND P5, PT, R5, UR19, !P0 ;  /* 0x0000001305007c0c */ /* 0x000fe2000c7a1270 */
[----:B-----5:R-:W-:Y:S01]  /*b120*/  VIADD R8, R0, 0x15 ;  /* 0x0000001500087836 */ /* 0x020fe20000000000 */
[----:B------:R-:W-:Y:S01]  /*b130*/  @P4 STG.E desc[UR26][R94.64], R17 ;  /* 0x000000115e004986 */ /* 0x000fe2000c10191a */
[----:B------:R-:W-:Y:S01]  /*b140*/  ISETP.LT.AND P4, PT, R4, UR19, !P0 ;  /* 0x0000001304007c0c */ /* 0x000fe2000c781270 */
[----:B---3--:R-:W-:Y:S02]  /*b150*/  VIADD R9, R7, UR6 ;  /* 0x0000000607097c36 */ /* 0x008fe40008000000 */
[----:B------:R-:W-:Y:S01]  /*b160*/  @P3 STG.E desc[UR26][R96.64], R18 ;  /* 0x0000001260003986 */ /* 0x000fe2000c10191a */
[----:B------:R-:W-:Y:S01]  /*b170*/  LEA R4, P3, R100, R3, 0x2 ;  /* 0x0000000364047211 */ /* 0x000fe200078610ff */
[----:B----4-:R-:W-:-:S02]  /*b180*/  VIADD R10, R0, 0x16 ;  /* 0x00000016000a7836 */ /* 0x010fc40000000000 */
[----:B------:R-:W-:Y:S01]  /*b190*/  @P6 STG.E desc[UR26][R98.64], R19 ;  /* 0x0000001362006986 */ /* 0x000fe2000c10191a */
[-C--:B------:R-:W-:Y:S01]  /*b1a0*/  LEA.HI.X.SX32 R5, R100, R2.reuse, 0x2, P3 ;  /* 0x0000000264057211 */ /* 0x080fe200018f16ff */
[----:B-1----:R-:W-:Y:S01]  /*b1b0*/  VIADD R11, R9, UR6 ;  /* 0x00000006090b7c36 */ /* 0x002fe20008000000 */
[----:B------:R-:W-:Y:S01]  /*b1c0*/  ISETP.LT.AND P3, PT, R6, UR19, !P0 ;  /* 0x0000001306007c0c */ /* 0x000fe2000c761270 */
[----:B------:R-:W-:Y:S01]  /*b1d0*/  VIADD R12, R0, 0x17 ;  /* 0x00000017000c7836 */ /* 0x000fe20000000000 */
[CC--:B------:R-:W-:Y:S01]  /*b1e0*/  LEA R6, P6, R7.reuse, R3.reuse, 0x2 ;  /* 0x0000000307067211 */ /* 0x0c0fe200078c10ff */
[----:B------:R1:W-:Y:S01]  /*b1f0*/  @P2 STG.E desc[UR26][R4.64], R20 ;  /* 0x0000001404002986 */ /* 0x0003e2000c10191a */
[----:B------:R-:W-:Y:S01]  /*b200*/  ISETP.LT.AND P2, PT, R8, UR19, !P0 ;  /* 0x0000001308007c0c */ /* 0x000fe2000c741270 */
[C---:B------:R-:W-:Y:S01]  /*b210*/  VIADD R13, R0.reuse, 0x18 ;  /* 0x00000018000d7836 */ /* 0x040fe20000000000 */
[----:B------:R-:W-:Y:S01]  /*b220*/  LEA.HI.X.SX32 R7, R7, R2, 0x2, P6 ;  /* 0x0000000207077211 */ /* 0x000fe200030f16ff */
[----:B------:R-:W-:Y:S01]  /*b230*/  VIADD R16, R0, 0x3e ;  /* 0x0000003e00107836 */ /* 0x000fe20000000000 */
[----:B------:R-:W-:-:S03]  /*b240*/  LEA R8, P6, R9, R3, 0x2 ;  /* 0x0000000309087211 */ /* 0x000fc600078c10ff */
[----:B------:R2:W-:Y:S01]  /*b250*/  @P1 STG.E desc[UR26][R6.64], R21 ;  /* 0x0000001506001986 */ /* 0x0005e2000c10191a */
[-C--:B------:R-:W-:Y:S02]  /*b260*/  LEA.HI.X.SX32 R9, R9, R2.reuse, 0x2, P6 ;  /* 0x0000000209097211 */ /* 0x080fe400030f16ff */
[----:B------:R-:W-:Y:S01]  /*b270*/  ISETP.LT.AND P1, PT, R10, UR19, !P0 ;  /* 0x000000130a007c0c */ /* 0x000fe2000c721270 */
[C---:B-1----:R-:W-:Y:S01]  /*b280*/  VIADD R5, R11.reuse, UR6 ;  /* 0x000000060b057c36 */ /* 0x042fe20008000000 */
[-C--:B------:R-:W-:Y:S01]  /*b290*/  LEA R10, P6, R11, R3.reuse, 0x2 ;  /* 0x000000030b0a7211 */ /* 0x080fe200078c10ff */
[----:B------:R1:W-:Y:S01]  /*b2a0*/  @P5 STG.E desc[UR26][R8.64], R22 ;  /* 0x0000001608005986 */ /* 0x0003e2000c10191a */
[----:B------:R-:W-:Y:S01]  /*b2b0*/  ISETP.LT.AND P5, PT, R12, UR19, !P0 ;  /* 0x000000130c007c0c */ /* 0x000fe2000c7a1270 */
[----:B------:R-:W-:Y:S01]  /*b2c0*/  VIADD R12, R5, UR6 ;  /* 0x00000006050c7c36 */ /* 0x000fe20008000000 */
[----:B------:R-:W-:Y:S02]  /*b2d0*/  LEA.HI.X.SX32 R11, R11, R2, 0x2, P6 ;  /* 0x000000020b0b7211 */ /* 0x000fe400030f16ff */
[----:B------:R-:W-:-:S03]  /*b2e0*/  LEA R4, P6, R5, R3, 0x2 ;  /* 0x0000000305047211 */ /* 0x000fc600078c10ff */
[----:B------:R3:W-:Y:S01]  /*b2f0*/  @P4 STG.E desc[UR26][R10.64], R23 ;  /* 0x000000170a004986 */ /* 0x0007e2000c10191a */
[-C--:B------:R-:W-:Y:S02]  /*b300*/  LEA.HI.X.SX32 R5, R5, R2.reuse, 0x2, P6 ;  /* 0x0000000205057211 */ /* 0x080fe400030f16ff */
[-C--:B--2---:R-:W-:Y:S01]  /*b310*/  LEA R6, P6, R12, R3.reuse, 0x2 ;  /* 0x000000030c067211 */ /* 0x084fe200078c10ff */
[----:B-1----:R-:W-:Y:S01]  /*b320*/  VIADD R8, R0, 0x19 ;  /* 0x0000001900087836 */ /* 0x002fe20000000000 */
[----:B------:R-:W-:Y:S01]  /*b330*/  ISETP.LT.AND P4, PT, R13, UR19, !P0 ;  /* 0x000000130d007c0c */ /* 0x000fe2000c781270 */
[C---:B------:R-:W-:Y:S01]  /*b340*/  VIADD R9, R12.reuse, UR6 ;  /* 0x000000060c097c36 */ /* 0x040fe20008000000 */
[-C--:B------:R-:W-:Y:S01]  /*b350*/  LEA.HI.X.SX32 R7, R12, R2.reuse, 0x2, P6 ;  /* 0x000000020c077211 */ /* 0x080fe200030f16ff */
[----:B------:R1:W-:Y:S01]  /*b360*/  @P3 STG.E desc[UR26][R4.64], R24 ;  /* 0x0000001804003986 */ /* 0x0003e2000c10191a */
[----:B------:R-:W-:Y:S01]  /*b370*/  ISETP.LT.AND P3, PT, R8, UR19, !P0 ;  /* 0x0000001308007c0c */ /* 0x000fe2000c761270 */
[C---:B------:R-:W-:Y:S01]  /*b380*/  VIADD R12, R0.reuse, 0x1a ;  /* 0x0000001a000c7836 */ /* 0x040fe20000000000 */
[C---:B------:R-:W-:Y:S01]  /*b390*/  LEA R8, P6, R9.reuse, R3, 0x2 ;  /* 0x0000000309087211 */ /* 0x040fe200078c10ff */
[C---:B---3--:R-:W-:Y:S01]  /*b3a0*/  VIADD R11, R9.reuse, UR6 ;  /* 0x00000006090b7c36 */ /* 0x048fe20008000000 */
[----:B------:R2:W-:Y:S01]  /*b3b0*/  @P2 STG.E desc[UR26][R6.64], R25 ;  /* 0x0000001906002986 */ /* 0x0005e2000c10191a */
[----:B------:R-:W-:Y:S01]  /*b3c0*/  VIADD R13, R0, 0x1b ;  /* 0x0000001b000d7836 */ /* 0x000fe20000000000 */
[----:B------:R-:W-:-:S02]  /*b3d0*/  LEA.HI.X.SX32 R9, R9, R2, 0x2, P6 ;  /* 0x0000000209097211 */ /* 0x000fc400030f16ff */
[----:B------:R-:W-:Y:S01]  /*b3e0*/  ISETP.LT.AND P2, PT, R12, UR19, !P0 ;  /* 0x000000130c007c0c */ /* 0x000fe2000c741270 */
[C---:B------:R-:W-:Y:S01]  /*b3f0*/  VIADD R12, R11.reuse, UR6 ;  /* 0x000000060b0c7c36 */ /* 0x040fe20008000000 */
[-C--:B------:R-:W-:Y:S01]  /*b400*/  LEA R10, P6, R11, R3.reuse, 0x2 ;  /* 0x000000030b0a7211 */ /* 0x080fe200078c10ff */
[----:B------:R3:W-:Y:S01]  /*b410*/  @P1 STG.E desc[UR26][R8.64], R26 ;  /* 0x0000001a08001986 */ /* 0x0007e2000c10191a */
[----:B------:R-:W-:Y:S01]  /*b420*/  ISETP.LT.AND P1, PT, R13, UR19, !P0 ;  /* 0x000000130d007c0c */ /* 0x000fe2000c721270 */
[----:B------:R-:W-:Y:S01]  /*b430*/  VIADD R13, R0, 0x1e ;  /* 0x0000001e000d7836 */ /* 0x000fe20000000000 */
[-C--:B------:R-:W-:Y:S02]  /*b440*/  LEA.HI.X.SX32 R11, R11, R2.reuse, 0x2, P6 ;  /* 0x000000020b0b7211 */ /* 0x080fe400030f16ff */
[-C--:B-1----:R-:W-:Y:S01]  /*b450*/  LEA R4, P6, R12, R3.reuse, 0x2 ;  /* 0x000000030c047211 */ /* 0x082fe200078c10ff */
[----:B--2---:R-:W-:Y:S02]  /*b460*/  VIADD R6, R0, 0x1c ;  /* 0x0000001c00067836 */ /* 0x004fe40000000000 */
[C---:B------:R-:W-:Y:S01]  /*b470*/  VIADD R7, R12.reuse, UR6 ;  /* 0x000000060c077c36 */ /* 0x040fe20008000000 */
[-C--:B------:R-:W-:Y:S01]  /*b480*/  LEA.HI.X.SX32 R5, R12, R2.reuse, 0x2, P6 ;  /* 0x000000020c057211 */ /* 0x080fe200030f16ff */
[----:B------:R1:W-:Y:S01]  /*b490*/  @P5 STG.E desc[UR26][R10.64], R27 ;  /* 0x0000001b0a005986 */ /* 0x0003e2000c10191a */
[----:B------:R-:W-:Y:S01]  /*b4a0*/  ISETP.LT.AND P5, PT, R6, UR19, !P0 ;  /* 0x0000001306007c0c */ /* 0x000fe2000c7a1270 */
[----:B------:R-:W-:Y:S01]  /*b4b0*/  VIADD R12, R0, 0x1d ;  /* 0x0000001d000c7836 */ /* 0x000fe20000000000 */
[C---:B------:R-:W-:Y:S01]  /*b4c0*/  LEA R6, P6, R7.reuse, R3, 0x2 ;  /* 0x0000000307067211 */ /* 0x040fe200078c10ff */
[C---:B---3--:R-:W-:Y:S01]  /*b4d0*/  VIADD R9, R7.reuse, UR6 ;  /* 0x0000000607097c36 */ /* 0x048fe20008000000 */
[----:B------:R2:W-:Y:S02]  /*b4e0*/  @P4 STG.E desc[UR26][R4.64], R28 ;  /* 0x0000001c04004986 */ /* 0x0005e4000c10191a */
        /* <DEDUP_REMOVED lines=185> */
[----:B------:R-:W-:Y:S02]  /*c080*/  ISETP.LT.AND P3, PT, R13, UR19, !P0 ;  /* 0x000000130d007c0c */ /* 0x000fe4000c761270 */
[-C--:B------:R-:W-:Y:S02]  /*c090*/  LEA.HI.X.SX32 R5, R5, R2.reuse, 0x2, P6 ;  /* 0x0000000205057211 */ /* 0x080fe400030f16ff */
[CC--:B-1----:R-:W-:Y:S01]  /*c0a0*/  LEA R6, P6, R12.reuse, R3.reuse, 0x2 ;  /* 0x000000030c067211 */ /* 0x0c2fe200078c10ff */
[----:B--2---:R-:W-:Y:S02]  /*c0b0*/  VIADD R9, R12, UR6 ;  /* 0x000000060c097c36 */ /* 0x004fe40008000000 */
[----:B------:R-:W-:Y:S01]  /*c0c0*/  VIADD R8, R0, 0x3d ;  /* 0x0000003d00087836 */ /* 0x000fe20000000000 */
[----:B------:R-:W-:Y:S01]  /*c0d0*/  LEA.HI.X.SX32 R7, R12, R2, 0x2, P6 ;  /* 0x000000020c077211 */ /* 0x000fe200030f16ff */
[C---:B------:R-:W-:Y:S01]  /*c0e0*/  VIADD R12, R9.reuse, UR6 ;  /* 0x00000006090c7c36 */ /* 0x040fe20008000000 */
[----:B------:R1:W-:Y:S02]  /*c0f0*/  @P2 STG.E desc[UR26][R4.64], R60 ;  /* 0x0000003c04002986 */ /* 0x0003e4000c10191a */
[----:B------:R-:W-:Y:S01]  /*c100*/  ISETP.LT.AND P2, PT, R8, UR19, !P0 ;  /* 0x0000001308007c0c */ /* 0x000fe2000c741270 */
[----:B------:R-:W-:Y:S01]  /*c110*/  VIADD R13, R12, UR6 ;  /* 0x000000060c0d7c36 */ /* 0x000fe20008000000 */
[----:B------:R2:W-:Y:S01]  /*c120*/  @P1 STG.E desc[UR26][R6.64], R61 ;  /* 0x0000003d06001986 */ /* 0x0005e2000c10191a */
[----:B------:R-:W-:-:S02]  /*c130*/  LEA R8, P1, R9, R3, 0x2 ;  /* 0x0000000309087211 */ /* 0x000fc400078210ff */
[CC--:B---3--:R-:W-:Y:S01]  /*c140*/  LEA R10, P6, R12.reuse, R3.reuse, 0x2 ;  /* 0x000000030c0a7211 */ /* 0x0c8fe200078c10ff */
[----:B------:R-:W-:Y:S01]  /*c150*/  VIADD R14, R13, UR6 ;  /* 0x000000060d0e7c36 */ /* 0x000fe20008000000 */
[-C--:B------:R-:W-:Y:S02]  /*c160*/  LEA.HI.X.SX32 R9, R9, R2.reuse, 0x2, P1 ;  /* 0x0000000209097211 */ /* 0x080fe400008f16ff */
[-C--:B------:R-:W-:Y:S01]  /*c170*/  LEA.HI.X.SX32 R11, R12, R2.reuse, 0x2, P6 ;  /* 0x000000020c0b7211 */ /* 0x080fe200030f16ff */
[C---:B------:R-:W-:Y:S01]  /*c180*/  VIADD R15, R14.reuse, UR6 ;  /* 0x000000060e0f7c36 */ /* 0x040fe20008000000 */
[CC--:B-1----:R-:W-:Y:S01]  /*c190*/  LEA R4, P1, R13.reuse, R3.reuse, 0x2 ;  /* 0x000000030d047211 */ /* 0x0c2fe200078210ff */
[----:B------:R1:W-:Y:S01]  /*c1a0*/  @P5 STG.E desc[UR26][R8.64], R62 ;  /* 0x0000003e08005986 */ /* 0x0003e2000c10191a */
[-C--:B------:R-:W-:Y:S01]  /*c1b0*/  LEA R12, P6, R14, R3.reuse, 0x2 ;  /* 0x000000030e0c7211 */ /* 0x080fe200078c10ff */
[----:B--2---:R-:W-:Y:S01]  /*c1c0*/  VIADD R7, R0, 0x3f ;  /* 0x0000003f00077836 */ /* 0x004fe20000000000 */
[-C--:B------:R-:W-:Y:S01]  /*c1d0*/  LEA.HI.X.SX32 R5, R13, R2.reuse, 0x2, P1 ;  /* 0x000000020d057211 */ /* 0x080fe200008f16ff */
[C---:B------:R-:W-:Y:S01]  /*c1e0*/  VIADD R0, R15.reuse, UR6 ;  /* 0x000000060f007c36 */ /* 0x040fe20008000000 */
[----:B------:R-:W-:Y:S01]  /*c1f0*/  LEA.HI.X.SX32 R13, R14, R2, 0x2, P6 ;  /* 0x000000020e0d7211 */ /* 0x000fe200030f16ff */
[----:B------:R1:W-:Y:S01]  /*c200*/  @P4 STG.E desc[UR26][R10.64], R63 ;  /* 0x0000003f0a004986 */ /* 0x0003e2000c10191a */
[----:B------:R-:W-:-:S02]  /*c210*/  LEA R6, P6, R15, R3, 0x2 ;  /* 0x000000030f067211 */ /* 0x000fc400078c10ff */
[----:B------:R-:W-:Y:S01]  /*c220*/  ISETP.LT.AND P1, PT, R16, UR19, !P0 ;  /* 0x0000001310007c0c */ /* 0x000fe2000c721270 */
[----:B------:R1:W-:Y:S01]  /*c230*/  @P3 STG.E desc[UR26][R4.64], R64 ;  /* 0x0000004004003986 */ /* 0x0003e2000c10191a */
[----:B------:R-:W-:Y:S02]  /*c240*/  ISETP.LT.AND P0, PT, R7, UR19, !P0 ;  /* 0x0000001307007c0c */ /* 0x000fe4000c701270 */
[----:B------:R-:W-:Y:S01]  /*c250*/  LEA.HI.X.SX32 R7, R15, R2, 0x2, P6 ;  /* 0x000000020f077211 */ /* 0x000fe200030f16ff */
[----:B------:R1:W-:Y:S01]  /*c260*/  @P2 STG.E desc[UR26][R12.64], R65 ;  /* 0x000000410c002986 */ /* 0x0003e2000c10191a */
[----:B------:R-:W-:-:S04]  /*c270*/  LEA R14, P6, R0, R3, 0x2 ;  /* 0x00000003000e7211 */ /* 0x000fc800078c10ff */
[----:B------:R-:W-:-:S03]  /*c280*/  LEA.HI.X.SX32 R15, R0, R2, 0x2, P6 ;  /* 0x00000002000f7211 */ /* 0x000fc600030f16ff */
[----:B------:R1:W-:Y:S04]  /*c290*/  @P1 STG.E desc[UR26][R6.64], R66 ;  /* 0x0000004206001986 */ /* 0x0003e8000c10191a */
[----:B------:R1:W-:Y:S01]  /*c2a0*/  @P0 STG.E desc[UR26][R14.64], R67 ;  /* 0x000000430e000986 */ /* 0x0003e2000c10191a */
[----:B------:R-:W-:Y:S06]  /*c2b0*/  BAR.SYNC.DEFER_BLOCKING 0x0 ;  /* 0x0000000000007b1d */ /* 0x000fec0000010000 */
[----:B------:R-:W-:Y:S05]  /*c2c0*/  BRA.U UP0, `(.L_x_14) ;  /* 0x0000000100a07547 */ /* 0x000fea000b800000 */
[----:B------:R-:W2:Y:S01]  /*c2d0*/  S2UR UR5, SR_CgaCtaId ;  /* 0x00000000000579c3 */ /* 0x000ea20000008800 */
[----:B------:R-:W-:Y:S01]  /*c2e0*/  NOP ;  /* 0x0000000000007918 */ /* 0x000fe20000000000 */
[----:B------:R-:W-:Y:S01]  /*c2f0*/  UMOV UR4, 0x50 ;  /* 0x0000005000047882 */ /* 0x000fe20000000000 */
[----:B------:R-:W-:Y:S02]  /*c300*/  IMAD.U32 R0, RZ, RZ, UR31 ;  /* 0x0000001fff007e24 */ /* 0x000fe4000f8e00ff */
[----:B------:R-:W-:Y:S02]  /*c310*/  IMAD.MOV.U32 R3, RZ, RZ, 0xf ;  /* 0x0000000fff037424 */ /* 0x000fe400078e00ff */
[----:B-1----:R-:W-:Y:S01]  /*c320*/  IMAD.MOV.U32 R7, RZ, RZ, 0x1 ;  /* 0x00000001ff077424 */ /* 0x002fe200078e00ff */
[----:B------:R-:W-:-:S04]  /*c330*/  LOP3.LUT R0, R0, 0xffff, RZ, 0xc0, !PT ;  /* 0x0000ffff00007812 */ /* 0x000fc800078ec0ff */
[----:B------:R-:W-:-:S05]  /*c340*/  SHF.R.U32.HI R0, RZ, 0x5, R0 ;  /* 0x00000005ff007819 */ /* 0x000fca0000011600 */
[----:B------:R-:W-:Y:S01]  /*c350*/  VIADD R2, R0, 0x10 ;  /* 0x0000001000027836 */ /* 0x000fe20000000000 */
[----:B------:R-:W-:Y:S01]  /*c360*/  SHF.L.U32 R0, R3, R0, RZ ;  /* 0x0000000003007219 */ /* 0x000fe200000006ff */
[----:B--2---:R-:W-:-:S03]  /*c370*/  ULEA UR6, UR5, UR4, 0x18 ;  /* 0x0000000405067291 */ /* 0x004fc6000f8ec0ff */
[----:B------:R-:W-:-:S04]  /*c380*/  SHF.L.U32 R3, R7, R2, RZ ;  /* 0x0000000207037219 */ /* 0x000fc800000006ff */
[----:B------:R-:W-:Y:S02]  /*c390*/  LOP3.LUT R0, R3, R0, RZ, 0xfc, !PT ;  /* 0x0000000003007212 */ /* 0x000fe400078efcff */
[----:B------:R-:W1:Y:S02]  /*c3a0*/  LDS R5, [UR6] ;  /* 0x00000006ff057984 */ /* 0x000e640008000800 */
[C---:B------:R-:W-:Y:S02]  /*c3b0*/  LOP3.LUT R2, R0.reuse, 0xffff, RZ, 0xc0, !PT ;  /* 0x0000ffff00027812 */ /* 0x040fe400078ec0ff */
[----:B-1----:R-:W-:-:S04]  /*c3c0*/  LOP3.LUT R3, R0, 0xffff, R5, 0x80, !PT ;  /* 0x0000ffff00037812 */ /* 0x002fc800078e8005 */
[----:B------:R-:W-:-:S13]  /*c3d0*/  ISETP.NE.AND P0, PT, R3, R2, PT ;  /* 0x000000020300720c */ /* 0x000fda0003f05270 */
[----:B------:R-:W-:Y:S05]  /*c3e0*/  @P0 BRA `(.L_x_15) ;  /* 0x0000000000500947 */ /* 0x000fea0003800000 */
[----:B------:R-:W-:Y:S02]  /*c3f0*/  SHF.R.U32.HI R5, RZ, 0x10, R5 ;  /* 0x00000010ff057819 */ /* 0x000fe40000011605 */
[----:B------:R-:W-:-:S04]  /*c400*/  SHF.R.U32.HI R2, RZ, 0x10, R0 ;  /* 0x00000010ff027819 */ /* 0x000fc80000011600 */
[----:B------:R-:W-:-:S04]  /*c410*/  LOP3.LUT R5, R5, R2, RZ, 0xc0, !PT ;  /* 0x0000000205057212 */ /* 0x000fc800078ec0ff */
[----:B------:R-:W-:-:S13]  /*c420*/  ISETP.NE.AND P0, PT, R5, R2, PT ;  /* 0x000000020500720c */ /* 0x000fda0003f05270 */
[----:B------:R-:W-:Y:S05]  /*c430*/  @P0 BRA `(.L_x_16) ;  /* 0x0000000000300947 */ /* 0x000fea0003800000 */
[----:B------:R-:W-:Y:S01]  /*c440*/  R2UR UR4, R0 ;  /* 0x00000000000472ca */ /* 0x000fe200000e0000 */
[----:B------:R-:W-:Y:S01]  /*c450*/  VOTEU.ANY UR5, UPT, PT ;  /* 0x0000000000057886 */ /* 0x000fe200038e0100 */
[----:B------:R-:W1:Y:S01]  /*c460*/  S2R R0, SR_LANEID ;  /* 0x0000000000007919 */ /* 0x000e620000000000 */
[----:B------:R-:W-:-:S10]  /*c470*/  UFLO.U32 UR5, UR5 ;  /* 0x00000005000572bd */ /* 0x000fd400080e0000 */
[----:B------:R-:W-:-:S06]  /*c480*/  ULOP3.LUT UR4, URZ, UR4, URZ, 0x33, !UPT ;  /* 0x00000004ff047292 */ /* 0x000fcc000f8e33ff */
[----:B------:R-:W-:-:S04]  /*c490*/  IMAD.U32 R2, RZ, RZ, UR4 ;  /* 0x00000004ff027e24 */ /* 0x000fc8000f8e00ff */
[----:B------:R-:W2:Y:S02]  /*c4a0*/  REDUX UR7, R2 ;  /* 0x00000000020773c4 */ /* 0x000ea40000000000 */
[----:B------:R3:W-:Y:S01]  /*c4b0*/  UTCATOMSWS.AND URZ, UR4 ;  /* 0x0000000400ff79e3 */ /* 0x0007e20008000000 */
[----:B-1----:R-:W-:Y:S01]  /*c4c0*/  ISETP.EQ.U32.AND P0, PT, R0, UR5, PT ;  /* 0x0000000500007c0c */ /* 0x002fe2000bf02070 */
[----:B--2---:R-:W-:-:S12]  /*c4d0*/  IMAD.U32 R0, RZ, RZ, UR7 ;  /* 0x00000007ff007e24 */ /* 0x004fd8000f8e00ff */
[----:B------:R3:W-:Y:S01]  /*c4e0*/  @P0 ATOMS.AND RZ, [UR6], R0 ;  /* 0x00000000ffff098c */ /* 0x0007e2000a800006 */
[----:B------:R-:W-:Y:S05]  /*c4f0*/  BRA `(.L_x_14) ;  /* 0x0000000000147947 */ /* 0x000fea0003800000 */
.L_x_16:
[----:B------:R-:W-:-:S07]  /*c500*/  MOV R2, 0xc520 ;  /* 0x0000c52000027802 */ /* 0x000fce0000000f00 */
[----:B------:R-:W-:Y:S05]  /*c510*/  CALL.REL.NOINC `($__internal_0_$__cuda_sm10x_tcgen05_guardrail_trap_col_being_dealloced_not_returned_by_alloc) ;  /* 0x00000000002c7944 */ /* 0x000fea0003c00000 */
[----:B------:R-:W-:Y:S05]  /*c520*/  BRA `(.L_x_14) ;  /* 0x0000000000087947 */ /* 0x000fea0003800000 */
.L_x_15:
[----:B------:R-:W-:-:S07]  /*c530*/  MOV R2, 0xc550 ;  /* 0x0000c55000027802 */ /* 0x000fce0000000f00 */
[----:B------:R-:W-:Y:S05]  /*c540*/  CALL.REL.NOINC `($__internal_2_$__cuda_sm10x_tcgen05_guardrail_trap_unallocated_columns_being_dealloced) ;  /* 0x0000000000387944 */ /* 0x000fea0003c00000 */
.L_x_14:
[----:B------:R-:W-:Y:S01]  /*c550*/  NOP ;  /* 0x0000000000007918 */ /* 0x000fe20000000000 */
[----:B---3--:R-:W-:Y:S05]  /*c560*/  EXIT ;  /* 0x000000000000794d */ /* 0x008fea0003800000 */
.L_x_9:
[----:B------:R-:W1:Y:S02]  /*c570*/  SYNCS.PHASECHK.TRANS64.TRYWAIT P0, [UR12], R6 ;  /* 0x00000006ff0075a7 */ /* 0x000e64000800110c */
[----:B-1----:R-:W-:Y:S05]  /*c580*/  @!P0 BRA `(.L_x_9) ;  /* 0xfffffffc00f88947 */ /* 0x002fea000383ffff */
[----:B------:R-:W-:Y:S05]  /*c590*/  BRA `(.L_x_17) ;  /* 0xffffffcc00607947 */ /* 0x000fea000383ffff */
.L_x_13:
[----:B------:R-:W1:Y:S02]  /*c5a0*/  SYNCS.PHASECHK.TRANS64.TRYWAIT P2, [UR12], R8 ;  /* 0x00000008ff0075a7 */ /* 0x000e64000804110c */
[----:B-1----:R-:W-:Y:S05]  /*c5b0*/  @!P2 BRA `(.L_x_13) ;  /* 0xfffffffc00f8a947 */ /* 0x002fea000383ffff */
[----:B------:R-:W-:Y:S05]  /*c5c0*/  BRA `(.L_x_12) ;  /* 0xffffffe400487947 */ /* 0x000fea000383ffff */
        .weak           $__internal_0_$__cuda_sm10x_tcgen05_guardrail_trap_col_being_dealloced_not_returned_by_alloc
        .type           $__internal_0_$__cuda_sm10x_tcgen05_guardrail_trap_col_being_dealloced_not_returned_by_alloc,@function
        .size           $__internal_0_$__cuda_sm10x_tcgen05_guardrail_trap_col_being_dealloced_not_returned_by_alloc,($__internal_1_$__cuda_sm10x_tcgen05_guardrail_trap_phase_invalid_during_alloc - $__internal_0_$__cuda_sm10x_tcgen05_guardrail_trap_col_being_dealloced_not_returned_by_alloc)
$__internal_0_$__cuda_sm10x_tcgen05_guardrail_trap_col_being_dealloced_not_returned_by_alloc:
[----:B------:R-:W-:Y:S05]  /*c5d0*/  BPT.TRAP 0x1 ;  /* 0x000000040000795c */ /* 0x000fea0000300000 */
[----:B------:R-:W-:-:S04]  /*c5e0*/  IMAD.MOV.U32 R3, RZ, RZ, 0x0 ;  /* 0x00000000ff037424 */ /* 0x000fc800078e00ff */
[----:B------:R-:W-:Y:S05]  /*c5f0*/  RET.REL.NODEC R2 `(matmul_kernel) ;  /* 0xffffff3802807950 */ /* 0x000fea0003c3ffff */
        .weak           $__internal_1_$__cuda_sm10x_tcgen05_guardrail_trap_phase_invalid_during_alloc
        .type           $__internal_1_$__cuda_sm10x_tcgen05_guardrail_trap_phase_invalid_during_alloc,@function
        .size           $__internal_1_$__cuda_sm10x_tcgen05_guardrail_trap_phase_invalid_during_alloc,($__internal_2_$__cuda_sm10x_tcgen05_guardrail_trap_unallocated_columns_being_dealloced - $__internal_1_$__cuda_sm10x_tcgen05_guardrail_trap_phase_invalid_during_alloc)
$__internal_1_$__cuda_sm10x_tcgen05_guardrail_trap_phase_invalid_during_alloc:
[----:B------:R-:W-:Y:S05]  /*c600*/  BPT.TRAP 0x1 ;  /* 0x000000040000795c */ /* 0x000fea0000300000 */
[----:B------:R-:W-:-:S04]  /*c610*/  IMAD.MOV.U32 R3, RZ, RZ, 0x0 ;  /* 0x00000000ff037424 */ /* 0x000fc800078e00ff */
[----:B------:R-:W-:Y:S05]  /*c620*/  RET.REL.NODEC R2 `(matmul_kernel) ;  /* 0xffffff3802747950 */ /* 0x000fea0003c3ffff */
        .weak           $__internal_2_$__cuda_sm10x_tcgen05_guardrail_trap_unallocated_columns_being_dealloced
        .type           $__internal_2_$__cuda_sm10x_tcgen05_guardrail_trap_unallocated_columns_being_dealloced,@function
        .size           $__internal_2_$__cuda_sm10x_tcgen05_guardrail_trap_unallocated_columns_being_dealloced,(.L_x_21 - $__internal_2_$__cuda_sm10x_tcgen05_guardrail_trap_unallocated_columns_being_dealloced)
$__internal_2_$__cuda_sm10x_tcgen05_guardrail_trap_unallocated_columns_being_dealloced:
[----:B------:R-:W-:Y:S05]  /*c630*/  BPT.TRAP 0x1 ;  /* 0x000000040000795c */ /* 0x000fea0000300000 */
[----:B------:R-:W-:-:S04]  /*c640*/  IMAD.MOV.U32 R3, RZ, RZ, 0x0 ;  /* 0x00000000ff037424 */ /* 0x000fc800078e00ff */
[----:B------:R-:W-:Y:S05]  /*c650*/  RET.REL.NODEC R2 `(matmul_kernel) ;  /* 0xffffff3802687950 */ /* 0x000fea0003c3ffff */
.L_x_18:
[----:B------:R-:W-:-:S00]  /*c660*/  BRA `(.L_x_18) ;  /* 0xfffffffc00fc7947 */ /* 0x000fc0000383ffff */
[----:B------:R-:W-:-:S00]  /*c670*/  NOP ;  /* 0x0000000000007918 */ /* 0x000fc00000000000 */
        /* <DEDUP_REMOVED lines=8> */
.L_x_21:


//--------------------- .nv.shared.matmul_kernel  --------------------------
	.section	.nv.shared.matmul_kernel,"aw",@nobits
	.sectionflags	@""
	.align	16
	.zero		1024


//--------------------- .nv.shared.reserved.0     --------------------------
	.section	.nv.shared.reserved.0,"aw",@nobits
	.align	8
	.weak		__nv_reservedSMEM_offset_0_alias
	.size		__nv_reservedSMEM_offset_0_alias, 0, 64
	.other		__nv_reservedSMEM_offset_0_alias,@"STO_CUDA_RESERVED_SHARED STV_DEFAULT"
__nv_reservedSMEM_offset_0_alias:
	.zero		0
.nv.shared.reserved.0:
	.zero		64
	.weak		__nv_reservedSMEM_allocation_phase
	.type		__nv_reservedSMEM_allocation_phase,@object
	.size		__nv_reservedSMEM_allocation_phase,(.L_0 - __nv_reservedSMEM_allocation_phase)
__nv_reservedSMEM_allocation_phase:
	.zero		1
.L_0:
	.zero		7
	.weak		__nv_reservedSMEM_devtool_atexit_pc
	.type		__nv_reservedSMEM_devtool_atexit_pc,@object
	.size		__nv_reservedSMEM_devtool_atexit_pc,(__nv_reservedSMEM_allocation_mask - __nv_reservedSMEM_devtool_atexit_pc)
__nv_reservedSMEM_devtool_atexit_pc:
	.zero		8
	.weak		__nv_reservedSMEM_allocation_mask
	.type		__nv_reservedSMEM_allocation_mask,@object
	.size		__nv_reservedSMEM_allocation_mask,(.L_2 - __nv_reservedSMEM_allocation_mask)
__nv_reservedSMEM_allocation_mask:
	.zero		4
.L_2:


//--------------------- .nv.constant0.matmul_kernel --------------------------
	.section	.nv.constant0.matmul_kernel,"a",@progbits
	.sectionflags	@""
	.align	4
.nv.constant0.matmul_kernel:
	.zero		976


//--------------------- SYMBOLS --------------------------

	.type		.nv.reservedSmem.offset0,@object
	.size		.nv.reservedSmem.offset0,0x4
	.type		.nv.reservedSmem.cap,@object
	.size		.nv.reservedSmem.cap,0x4
